//
// Generated by NVIDIA NVVM Compiler
//
// Compiler Build ID: CL-36424714
// Cuda compilation tools, release 13.0, V13.0.88
// Based on NVVM 20.0.0
//

.version 9.0
.target sm_100
.address_size 64

	// .globl	_Z17voxel_pool_kerneliiiiiiiPKfPKiS2_S2_Pf

.visible .entry _Z17voxel_pool_kerneliiiiiiiPKfPKiS2_S2_Pf(
	.param .u32 _Z17voxel_pool_kerneliiiiiiiPKfPKiS2_S2_Pf_param_0,
	.param .u32 _Z17voxel_pool_kerneliiiiiiiPKfPKiS2_S2_Pf_param_1,
	.param .u32 _Z17voxel_pool_kerneliiiiiiiPKfPKiS2_S2_Pf_param_2,
	.param .u32 _Z17voxel_pool_kerneliiiiiiiPKfPKiS2_S2_Pf_param_3,
	.param .u32 _Z17voxel_pool_kerneliiiiiiiPKfPKiS2_S2_Pf_param_4,
	.param .u32 _Z17voxel_pool_kerneliiiiiiiPKfPKiS2_S2_Pf_param_5,
	.param .u32 _Z17voxel_pool_kerneliiiiiiiPKfPKiS2_S2_Pf_param_6,
	.param .u64 .ptr .align 1 _Z17voxel_pool_kerneliiiiiiiPKfPKiS2_S2_Pf_param_7,
	.param .u64 .ptr .align 1 _Z17voxel_pool_kerneliiiiiiiPKfPKiS2_S2_Pf_param_8,
	.param .u64 .ptr .align 1 _Z17voxel_pool_kerneliiiiiiiPKfPKiS2_S2_Pf_param_9,
	.param .u64 .ptr .align 1 _Z17voxel_pool_kerneliiiiiiiPKfPKiS2_S2_Pf_param_10,
	.param .u64 .ptr .align 1 _Z17voxel_pool_kerneliiiiiiiPKfPKiS2_S2_Pf_param_11
)
{
	.reg .pred 	%p<11>;
	.reg .b32 	%r<132>;
	.reg .b32 	%f<83>;
	.reg .b64 	%rd<145>;

	ld.param.u32 	%r69, [_Z17voxel_pool_kerneliiiiiiiPKfPKiS2_S2_Pf_param_1];
	ld.param.u32 	%r70, [_Z17voxel_pool_kerneliiiiiiiPKfPKiS2_S2_Pf_param_2];
	ld.param.u32 	%r71, [_Z17voxel_pool_kerneliiiiiiiPKfPKiS2_S2_Pf_param_3];
	ld.param.u32 	%r72, [_Z17voxel_pool_kerneliiiiiiiPKfPKiS2_S2_Pf_param_5];
	ld.param.u32 	%r73, [_Z17voxel_pool_kerneliiiiiiiPKfPKiS2_S2_Pf_param_6];
	ld.param.u64 	%rd8, [_Z17voxel_pool_kerneliiiiiiiPKfPKiS2_S2_Pf_param_7];
	ld.param.u64 	%rd4, [_Z17voxel_pool_kerneliiiiiiiPKfPKiS2_S2_Pf_param_8];
	ld.param.u64 	%rd5, [_Z17voxel_pool_kerneliiiiiiiPKfPKiS2_S2_Pf_param_9];
	ld.param.u64 	%rd6, [_Z17voxel_pool_kerneliiiiiiiPKfPKiS2_S2_Pf_param_10];
	ld.param.u64 	%rd7, [_Z17voxel_pool_kerneliiiiiiiPKfPKiS2_S2_Pf_param_11];
	cvta.to.global.u64 	%rd1, %rd8;
	mov.u32 	%r74, %ctaid.x;
	mov.u32 	%r75, %ntid.x;
	mov.u32 	%r76, %tid.x;
	mad.lo.s32 	%r1, %r74, %r75, %r76;
	div.s32 	%r2, %r1, %r72;
	setp.ge.s32 	%p1, %r2, %r73;
	@%p1 bra 	$L__BB0_15;
	cvta.to.global.u64 	%rd9, %rd5;
	cvta.to.global.u64 	%rd10, %rd6;
	cvta.to.global.u64 	%rd11, %rd4;
	cvta.to.global.u64 	%rd12, %rd7;
	mul.wide.s32 	%rd13, %r2, 4;
	add.s64 	%rd14, %rd9, %rd13;
	ld.global.u32 	%r77, [%rd14];
	add.s64 	%rd15, %rd10, %rd13;
	ld.global.u32 	%r3, [%rd15];
	shl.b32 	%r78, %r77, 2;
	mul.wide.s32 	%rd16, %r78, 4;
	add.s64 	%rd17, %rd11, %rd16;
	mul.lo.s32 	%r79, %r77, %r72;
	cvt.s64.s32 	%rd18, %r79;
	rem.s32 	%r80, %r1, %r72;
	cvt.s64.s32 	%rd19, %r80;
	add.s64 	%rd2, %rd18, %rd19;
	ld.global.u32 	%r81, [%rd17];
	mul.lo.s32 	%r82, %r70, %r69;
	mul.lo.s32 	%r83, %r82, %r71;
	mul.lo.s32 	%r84, %r83, %r72;
	mul.lo.s32 	%r85, %r84, %r81;
	cvt.s64.s32 	%rd20, %r85;
	ld.global.u32 	%r86, [%rd17+4];
	mul.lo.s32 	%r87, %r71, %r70;
	mul.lo.s32 	%r88, %r87, %r72;
	mul.lo.s32 	%r89, %r88, %r86;
	cvt.s64.s32 	%rd21, %r89;
	ld.global.u32 	%r90, [%rd17+8];
	mul.lo.s32 	%r91, %r72, %r71;
	mul.lo.s32 	%r92, %r91, %r90;
	cvt.s64.s32 	%rd22, %r92;
	ld.global.u32 	%r93, [%rd17+12];
	mul.lo.s32 	%r94, %r93, %r72;
	cvt.s64.s32 	%rd23, %r94;
	add.s64 	%rd24, %rd21, %rd19;
	add.s64 	%rd25, %rd24, %rd20;
	add.s64 	%rd26, %rd25, %rd22;
	add.s64 	%rd27, %rd26, %rd23;
	shl.b64 	%rd28, %rd27, 2;
	add.s64 	%rd3, %rd12, %rd28;
	setp.lt.s32 	%p2, %r3, 1;
	mov.f32 	%f82, 0f00000000;
	@%p2 bra 	$L__BB0_14;
	and.b32  	%r4, %r3, 15;
	setp.lt.u32 	%p3, %r3, 16;
	mov.f32 	%f82, 0f00000000;
	mov.b32 	%r128, 0;
	@%p3 bra 	$L__BB0_5;
	and.b32  	%r97, %r3, 2147483632;
	neg.s32 	%r126, %r97;
	shl.b32 	%r6, %r72, 4;
	shl.b32 	%r124, %r72, 1;
	mul.lo.s32 	%r123, %r72, 3;
	shl.b32 	%r122, %r72, 2;
	mul.lo.s32 	%r121, %r72, 5;
	mul.lo.s32 	%r120, %r72, 6;
	mul.lo.s32 	%r119, %r72, 7;
	shl.b32 	%r118, %r72, 3;
	mul.lo.s32 	%r117, %r72, 9;
	mul.lo.s32 	%r116, %r72, 10;
	mul.lo.s32 	%r115, %r72, 11;
	mul.lo.s32 	%r114, %r72, 12;
	mul.lo.s32 	%r113, %r72, 13;
	mul.lo.s32 	%r112, %r72, 14;
	mul.lo.s32 	%r111, %r72, 15;
	mov.f32 	%f82, 0f00000000;
	mov.b32 	%r110, 0;
	mov.u32 	%r125, %r72;
$L__BB0_4:
	.pragma "nounroll";
	and.b32  	%r128, %r3, 2147483632;
	cvt.s64.s32 	%rd29, %r110;
	add.s64 	%rd30, %rd2, %rd29;
	shl.b64 	%rd31, %rd30, 2;
	add.s64 	%rd32, %rd1, %rd31;
	ld.global.f32 	%f18, [%rd32];
	add.f32 	%f19, %f82, %f18;
	cvt.s64.s32 	%rd33, %r125;
	add.s64 	%rd34, %rd2, %rd33;
	shl.b64 	%rd35, %rd34, 2;
	add.s64 	%rd36, %rd1, %rd35;
	ld.global.f32 	%f20, [%rd36];
	add.f32 	%f21, %f19, %f20;
	cvt.s64.s32 	%rd37, %r124;
	add.s64 	%rd38, %rd2, %rd37;
	shl.b64 	%rd39, %rd38, 2;
	add.s64 	%rd40, %rd1, %rd39;
	ld.global.f32 	%f22, [%rd40];
	add.f32 	%f23, %f21, %f22;
	cvt.s64.s32 	%rd41, %r123;
	add.s64 	%rd42, %rd2, %rd41;
	shl.b64 	%rd43, %rd42, 2;
	add.s64 	%rd44, %rd1, %rd43;
	ld.global.f32 	%f24, [%rd44];
	add.f32 	%f25, %f23, %f24;
	cvt.s64.s32 	%rd45, %r122;
	add.s64 	%rd46, %rd2, %rd45;
	shl.b64 	%rd47, %rd46, 2;
	add.s64 	%rd48, %rd1, %rd47;
	ld.global.f32 	%f26, [%rd48];
	add.f32 	%f27, %f25, %f26;
	cvt.s64.s32 	%rd49, %r121;
	add.s64 	%rd50, %rd2, %rd49;
	shl.b64 	%rd51, %rd50, 2;
	add.s64 	%rd52, %rd1, %rd51;
	ld.global.f32 	%f28, [%rd52];
	add.f32 	%f29, %f27, %f28;
	cvt.s64.s32 	%rd53, %r120;
	add.s64 	%rd54, %rd2, %rd53;
	shl.b64 	%rd55, %rd54, 2;
	add.s64 	%rd56, %rd1, %rd55;
	ld.global.f32 	%f30, [%rd56];
	add.f32 	%f31, %f29, %f30;
	cvt.s64.s32 	%rd57, %r119;
	add.s64 	%rd58, %rd2, %rd57;
	shl.b64 	%rd59, %rd58, 2;
	add.s64 	%rd60, %rd1, %rd59;
	ld.global.f32 	%f32, [%rd60];
	add.f32 	%f33, %f31, %f32;
	cvt.s64.s32 	%rd61, %r118;
	add.s64 	%rd62, %rd2, %rd61;
	shl.b64 	%rd63, %rd62, 2;
	add.s64 	%rd64, %rd1, %rd63;
	ld.global.f32 	%f34, [%rd64];
	add.f32 	%f35, %f33, %f34;
	cvt.s64.s32 	%rd65, %r117;
	add.s64 	%rd66, %rd2, %rd65;
	shl.b64 	%rd67, %rd66, 2;
	add.s64 	%rd68, %rd1, %rd67;
	ld.global.f32 	%f36, [%rd68];
	add.f32 	%f37, %f35, %f36;
	cvt.s64.s32 	%rd69, %r116;
	add.s64 	%rd70, %rd2, %rd69;
	shl.b64 	%rd71, %rd70, 2;
	add.s64 	%rd72, %rd1, %rd71;
	ld.global.f32 	%f38, [%rd72];
	add.f32 	%f39, %f37, %f38;
	cvt.s64.s32 	%rd73, %r115;
	add.s64 	%rd74, %rd2, %rd73;
	shl.b64 	%rd75, %rd74, 2;
	add.s64 	%rd76, %rd1, %rd75;
	ld.global.f32 	%f40, [%rd76];
	add.f32 	%f41, %f39, %f40;
	cvt.s64.s32 	%rd77, %r114;
	add.s64 	%rd78, %rd2, %rd77;
	shl.b64 	%rd79, %rd78, 2;
	add.s64 	%rd80, %rd1, %rd79;
	ld.global.f32 	%f42, [%rd80];
	add.f32 	%f43, %f41, %f42;
	cvt.s64.s32 	%rd81, %r113;
	add.s64 	%rd82, %rd2, %rd81;
	shl.b64 	%rd83, %rd82, 2;
	add.s64 	%rd84, %rd1, %rd83;
	ld.global.f32 	%f44, [%rd84];
	add.f32 	%f45, %f43, %f44;
	cvt.s64.s32 	%rd85, %r112;
	add.s64 	%rd86, %rd2, %rd85;
	shl.b64 	%rd87, %rd86, 2;
	add.s64 	%rd88, %rd1, %rd87;
	ld.global.f32 	%f46, [%rd88];
	add.f32 	%f47, %f45, %f46;
	cvt.s64.s32 	%rd89, %r111;
	add.s64 	%rd90, %rd2, %rd89;
	shl.b64 	%rd91, %rd90, 2;
	add.s64 	%rd92, %rd1, %rd91;
	ld.global.f32 	%f48, [%rd92];
	add.f32 	%f82, %f47, %f48;
	add.s32 	%r126, %r126, 16;
	add.s32 	%r125, %r125, %r6;
	add.s32 	%r124, %r124, %r6;
	add.s32 	%r123, %r123, %r6;
	add.s32 	%r122, %r122, %r6;
	add.s32 	%r121, %r121, %r6;
	add.s32 	%r120, %r120, %r6;
	add.s32 	%r119, %r119, %r6;
	add.s32 	%r118, %r118, %r6;
	add.s32 	%r117, %r117, %r6;
	add.s32 	%r116, %r116, %r6;
	add.s32 	%r115, %r115, %r6;
	add.s32 	%r114, %r114, %r6;
	add.s32 	%r113, %r113, %r6;
	add.s32 	%r112, %r112, %r6;
	add.s32 	%r111, %r111, %r6;
	add.s32 	%r110, %r110, %r6;
	setp.ne.s32 	%p4, %r126, 0;
	@%p4 bra 	$L__BB0_4;
$L__BB0_5:
	setp.eq.s32 	%p5, %r4, 0;
	@%p5 bra 	$L__BB0_14;
	and.b32  	%r57, %r3, 7;
	setp.lt.u32 	%p6, %r4, 8;
	@%p6 bra 	$L__BB0_8;
	mul.lo.s32 	%r98, %r128, %r72;
	cvt.s64.s32 	%rd93, %r98;
	add.s64 	%rd94, %rd2, %rd93;
	shl.b64 	%rd95, %rd94, 2;
	add.s64 	%rd96, %rd1, %rd95;
	ld.global.f32 	%f50, [%rd96];
	add.f32 	%f51, %f82, %f50;
	add.s32 	%r99, %r98, %r72;
	cvt.s64.s32 	%rd97, %r99;
	add.s64 	%rd98, %rd2, %rd97;
	shl.b64 	%rd99, %rd98, 2;
	add.s64 	%rd100, %rd1, %rd99;
	ld.global.f32 	%f52, [%rd100];
	add.f32 	%f53, %f51, %f52;
	add.s32 	%r100, %r99, %r72;
	cvt.s64.s32 	%rd101, %r100;
	add.s64 	%rd102, %rd2, %rd101;
	shl.b64 	%rd103, %rd102, 2;
	add.s64 	%rd104, %rd1, %rd103;
	ld.global.f32 	%f54, [%rd104];
	add.f32 	%f55, %f53, %f54;
	add.s32 	%r101, %r100, %r72;
	cvt.s64.s32 	%rd105, %r101;
	add.s64 	%rd106, %rd2, %rd105;
	shl.b64 	%rd107, %rd106, 2;
	add.s64 	%rd108, %rd1, %rd107;
	ld.global.f32 	%f56, [%rd108];
	add.f32 	%f57, %f55, %f56;
	add.s32 	%r102, %r101, %r72;
	cvt.s64.s32 	%rd109, %r102;
	add.s64 	%rd110, %rd2, %rd109;
	shl.b64 	%rd111, %rd110, 2;
	add.s64 	%rd112, %rd1, %rd111;
	ld.global.f32 	%f58, [%rd112];
	add.f32 	%f59, %f57, %f58;
	add.s32 	%r103, %r102, %r72;
	cvt.s64.s32 	%rd113, %r103;
	add.s64 	%rd114, %rd2, %rd113;
	shl.b64 	%rd115, %rd114, 2;
	add.s64 	%rd116, %rd1, %rd115;
	ld.global.f32 	%f60, [%rd116];
	add.f32 	%f61, %f59, %f60;
	add.s32 	%r104, %r103, %r72;
	cvt.s64.s32 	%rd117, %r104;
	add.s64 	%rd118, %rd2, %rd117;
	shl.b64 	%rd119, %rd118, 2;
	add.s64 	%rd120, %rd1, %rd119;
	ld.global.f32 	%f62, [%rd120];
	add.f32 	%f63, %f61, %f62;
	add.s32 	%r105, %r104, %r72;
	cvt.s64.s32 	%rd121, %r105;
	add.s64 	%rd122, %rd2, %rd121;
	shl.b64 	%rd123, %rd122, 2;
	add.s64 	%rd124, %rd1, %rd123;
	ld.global.f32 	%f64, [%rd124];
	add.f32 	%f82, %f63, %f64;
	add.s32 	%r128, %r128, 8;
$L__BB0_8:
	setp.eq.s32 	%p7, %r57, 0;
	@%p7 bra 	$L__BB0_14;
	and.b32  	%r60, %r3, 3;
	setp.lt.u32 	%p8, %r57, 4;
	@%p8 bra 	$L__BB0_11;
	mul.lo.s32 	%r106, %r128, %r72;
	cvt.s64.s32 	%rd125, %r106;
	add.s64 	%rd126, %rd2, %rd125;
	shl.b64 	%rd127, %rd126, 2;
	add.s64 	%rd128, %rd1, %rd127;
	ld.global.f32 	%f66, [%rd128];
	add.f32 	%f67, %f82, %f66;
	add.s32 	%r107, %r106, %r72;
	cvt.s64.s32 	%rd129, %r107;
	add.s64 	%rd130, %rd2, %rd129;
	shl.b64 	%rd131, %rd130, 2;
	add.s64 	%rd132, %rd1, %rd131;
	ld.global.f32 	%f68, [%rd132];
	add.f32 	%f69, %f67, %f68;
	add.s32 	%r108, %r107, %r72;
	cvt.s64.s32 	%rd133, %r108;
	add.s64 	%rd134, %rd2, %rd133;
	shl.b64 	%rd135, %rd134, 2;
	add.s64 	%rd136, %rd1, %rd135;
	ld.global.f32 	%f70, [%rd136];
	add.f32 	%f71, %f69, %f70;
	add.s32 	%r109, %r108, %r72;
	cvt.s64.s32 	%rd137, %r109;
	add.s64 	%rd138, %rd2, %rd137;
	shl.b64 	%rd139, %rd138, 2;
	add.s64 	%rd140, %rd1, %rd139;
	ld.global.f32 	%f72, [%rd140];
	add.f32 	%f82, %f71, %f72;
	add.s32 	%r128, %r128, 4;
$L__BB0_11:
	setp.eq.s32 	%p9, %r60, 0;
	@%p9 bra 	$L__BB0_14;
	mul.lo.s32 	%r131, %r128, %r72;
	neg.s32 	%r130, %r60;
$L__BB0_13:
	.pragma "nounroll";
	cvt.s64.s32 	%rd141, %r131;
	add.s64 	%rd142, %rd2, %rd141;
	shl.b64 	%rd143, %rd142, 2;
	add.s64 	%rd144, %rd1, %rd143;
	ld.global.f32 	%f73, [%rd144];
	add.f32 	%f82, %f82, %f73;
	add.s32 	%r131, %r131, %r72;
	add.s32 	%r130, %r130, 1;
	setp.ne.s32 	%p10, %r130, 0;
	@%p10 bra 	$L__BB0_13;
$L__BB0_14:
	st.global.f32 	[%rd3], %f82;
$L__BB0_15:
	ret;

}
	// .globl	_Z22voxel_pool_grad_kerneliiiiiiiPKfPKiS2_S2_Pf
.visible .entry _Z22voxel_pool_grad_kerneliiiiiiiPKfPKiS2_S2_Pf(
	.param .u32 _Z22voxel_pool_grad_kerneliiiiiiiPKfPKiS2_S2_Pf_param_0,
	.param .u32 _Z22voxel_pool_grad_kerneliiiiiiiPKfPKiS2_S2_Pf_param_1,
	.param .u32 _Z22voxel_pool_grad_kerneliiiiiiiPKfPKiS2_S2_Pf_param_2,
	.param .u32 _Z22voxel_pool_grad_kerneliiiiiiiPKfPKiS2_S2_Pf_param_3,
	.param .u32 _Z22voxel_pool_grad_kerneliiiiiiiPKfPKiS2_S2_Pf_param_4,
	.param .u32 _Z22voxel_pool_grad_kerneliiiiiiiPKfPKiS2_S2_Pf_param_5,
	.param .u32 _Z22voxel_pool_grad_kerneliiiiiiiPKfPKiS2_S2_Pf_param_6,
	.param .u64 .ptr .align 1 _Z22voxel_pool_grad_kerneliiiiiiiPKfPKiS2_S2_Pf_param_7,
	.param .u64 .ptr .align 1 _Z22voxel_pool_grad_kerneliiiiiiiPKfPKiS2_S2_Pf_param_8,
	.param .u64 .ptr .align 1 _Z22voxel_pool_grad_kerneliiiiiiiPKfPKiS2_S2_Pf_param_9,
	.param .u64 .ptr .align 1 _Z22voxel_pool_grad_kerneliiiiiiiPKfPKiS2_S2_Pf_param_10,
	.param .u64 .ptr .align 1 _Z22voxel_pool_grad_kerneliiiiiiiPKfPKiS2_S2_Pf_param_11
)
{
	.reg .pred 	%p<7>;
	.reg .b32 	%r<63>;
	.reg .b32 	%f<7>;
	.reg .b64 	%rd<49>;

	ld.param.u32 	%r27, [_Z22voxel_pool_grad_kerneliiiiiiiPKfPKiS2_S2_Pf_param_1];
	ld.param.u32 	%r28, [_Z22voxel_pool_grad_kerneliiiiiiiPKfPKiS2_S2_Pf_param_2];
	ld.param.u32 	%r29, [_Z22voxel_pool_grad_kerneliiiiiiiPKfPKiS2_S2_Pf_param_3];
	ld.param.u32 	%r30, [_Z22voxel_pool_grad_kerneliiiiiiiPKfPKiS2_S2_Pf_param_5];
	ld.param.u32 	%r31, [_Z22voxel_pool_grad_kerneliiiiiiiPKfPKiS2_S2_Pf_param_6];
	ld.param.u64 	%rd4, [_Z22voxel_pool_grad_kerneliiiiiiiPKfPKiS2_S2_Pf_param_7];
	ld.param.u64 	%rd5, [_Z22voxel_pool_grad_kerneliiiiiiiPKfPKiS2_S2_Pf_param_8];
	ld.param.u64 	%rd6, [_Z22voxel_pool_grad_kerneliiiiiiiPKfPKiS2_S2_Pf_param_9];
	ld.param.u64 	%rd7, [_Z22voxel_pool_grad_kerneliiiiiiiPKfPKiS2_S2_Pf_param_10];
	ld.param.u64 	%rd8, [_Z22voxel_pool_grad_kerneliiiiiiiPKfPKiS2_S2_Pf_param_11];
	cvta.to.global.u64 	%rd1, %rd8;
	mov.u32 	%r32, %ctaid.x;
	mov.u32 	%r33, %ntid.x;
	mov.u32 	%r34, %tid.x;
	mad.lo.s32 	%r1, %r32, %r33, %r34;
	div.s32 	%r2, %r1, %r30;
	setp.ge.s32 	%p1, %r2, %r31;
	@%p1 bra 	$L__BB1_8;
	cvta.to.global.u64 	%rd9, %rd6;
	cvta.to.global.u64 	%rd10, %rd7;
	cvta.to.global.u64 	%rd11, %rd5;
	cvta.to.global.u64 	%rd12, %rd4;
	mul.wide.s32 	%rd13, %r2, 4;
	add.s64 	%rd14, %rd9, %rd13;
	ld.global.u32 	%r35, [%rd14];
	add.s64 	%rd15, %rd10, %rd13;
	ld.global.u32 	%r3, [%rd15];
	shl.b32 	%r36, %r35, 2;
	mul.wide.s32 	%rd16, %r36, 4;
	add.s64 	%rd17, %rd11, %rd16;
	mul.lo.s32 	%r37, %r35, %r30;
	cvt.s64.s32 	%rd18, %r37;
	rem.s32 	%r38, %r1, %r30;
	cvt.s64.s32 	%rd19, %r38;
	add.s64 	%rd2, %rd18, %rd19;
	ld.global.u32 	%r39, [%rd17];
	mul.lo.s32 	%r40, %r28, %r27;
	mul.lo.s32 	%r41, %r40, %r29;
	mul.lo.s32 	%r42, %r41, %r30;
	mul.lo.s32 	%r43, %r42, %r39;
	cvt.s64.s32 	%rd20, %r43;
	ld.global.u32 	%r44, [%rd17+4];
	mul.lo.s32 	%r45, %r29, %r28;
	mul.lo.s32 	%r46, %r45, %r30;
	mul.lo.s32 	%r47, %r46, %r44;
	cvt.s64.s32 	%rd21, %r47;
	ld.global.u32 	%r48, [%rd17+8];
	mul.lo.s32 	%r49, %r30, %r29;
	mul.lo.s32 	%r50, %r49, %r48;
	cvt.s64.s32 	%rd22, %r50;
	ld.global.u32 	%r51, [%rd17+12];
	mul.lo.s32 	%r52, %r51, %r30;
	cvt.s64.s32 	%rd23, %r52;
	add.s64 	%rd24, %rd21, %rd19;
	add.s64 	%rd25, %rd24, %rd20;
	add.s64 	%rd26, %rd25, %rd22;
	add.s64 	%rd27, %rd26, %rd23;
	shl.b64 	%rd28, %rd27, 2;
	add.s64 	%rd3, %rd12, %rd28;
	setp.lt.s32 	%p2, %r3, 1;
	@%p2 bra 	$L__BB1_8;
	and.b32  	%r4, %r3, 3;
	setp.lt.u32 	%p3, %r3, 4;
	mov.b32 	%r60, 0;
	@%p3 bra 	$L__BB1_5;
	and.b32  	%r60, %r3, 2147483644;
	ld.global.f32 	%f6, [%rd3];
	neg.s32 	%r59, %r60;
	shl.b32 	%r7, %r30, 2;
	shl.b32 	%r57, %r30, 1;
	mul.lo.s32 	%r56, %r30, 3;
	mov.b32 	%r55, 0;
	mov.u32 	%r58, %r30;
$L__BB1_4:
	cvt.s64.s32 	%rd29, %r55;
	add.s64 	%rd30, %rd2, %rd29;
	shl.b64 	%rd31, %rd30, 2;
	add.s64 	%rd32, %rd1, %rd31;
	st.global.f32 	[%rd32], %f6;
	ld.global.f32 	%f5, [%rd3];
	cvt.s64.s32 	%rd33, %r58;
	add.s64 	%rd34, %rd2, %rd33;
	shl.b64 	%rd35, %rd34, 2;
	add.s64 	%rd36, %rd1, %rd35;
	st.global.f32 	[%rd36], %f5;
	cvt.s64.s32 	%rd37, %r57;
	add.s64 	%rd38, %rd2, %rd37;
	shl.b64 	%rd39, %rd38, 2;
	add.s64 	%rd40, %rd1, %rd39;
	st.global.f32 	[%rd40], %f5;
	ld.global.f32 	%f6, [%rd3];
	cvt.s64.s32 	%rd41, %r56;
	add.s64 	%rd42, %rd2, %rd41;
	shl.b64 	%rd43, %rd42, 2;
	add.s64 	%rd44, %rd1, %rd43;
	st.global.f32 	[%rd44], %f6;
	add.s32 	%r59, %r59, 4;
	add.s32 	%r58, %r58, %r7;
	add.s32 	%r57, %r57, %r7;
	add.s32 	%r56, %r56, %r7;
	add.s32 	%r55, %r55, %r7;
	setp.ne.s32 	%p4, %r59, 0;
	@%p4 bra 	$L__BB1_4;
$L__BB1_5:
	setp.eq.s32 	%p5, %r4, 0;
	@%p5 bra 	$L__BB1_8;
	ld.global.f32 	%f4, [%rd3];
	mul.lo.s32 	%r62, %r60, %r30;
	neg.s32 	%r61, %r4;
$L__BB1_7:
	.pragma "nounroll";
	cvt.s64.s32 	%rd45, %r62;
	add.s64 	%rd46, %rd2, %rd45;
	shl.b64 	%rd47, %rd46, 2;
	add.s64 	%rd48, %rd1, %rd47;
	st.global.f32 	[%rd48], %f4;
	add.s32 	%r62, %r62, %r30;
	add.s32 	%r61, %r61, 1;
	setp.ne.s32 	%p6, %r61, 0;
	@%p6 bra 	$L__BB1_7;
$L__BB1_8:
	ret;

}


// ===== COMPILED SASS (sm_100) =====

	.target	sm_100

	.elftype	@"ET_EXEC"


//--------------------- .note.nv.tkinfo           --------------------------
	.section	.note.nv.tkinfo,"",@"SHT_NOTE"
	.sectionflags	@"SHF_NOTE_NV_TKINFO"
	.tkinfo
        /*0018*/ 	.word	0x00000002
        /*0030*/ 	.string	""
        /*0030*/ 	.string	"ptxas"
        /*0030*/ 	.string	"Cuda compilation tools, release 13.0, V13.0.88"
        /*0030*/ 	.string	"Build cuda_13.0.r13.0/compiler.36424714_0"
        /*0030*/ 	.string	"-arch sm_100 -m 64 "



//--------------------- .note.nv.cuinfo           --------------------------
	.section	.note.nv.cuinfo,"",@"SHT_NOTE"
	.sectionflags	@"SHF_NOTE_NV_CUINFO"
        /*0018*/ 	.short	0x0002
        /*001a*/ 	.short	0x0064
        /*001c*/ 	.short	0x0082
	.zero		2


//--------------------- .nv.info                  --------------------------
	.section	.nv.info,"",@"SHT_CUDA_INFO"
	.align	4


	//----- nvinfo : EIATTR_REGCOUNT
	.align		4
        /*0000*/ 	.byte	0x04, 0x2f
        /*0002*/ 	.short	(.L_1 - .L_0)
	.align		4
.L_0:
        /*0004*/ 	.word	index@(_Z17voxel_pool_kerneliiiiiiiPKfPKiS2_S2_Pf)
        /*0008*/ 	.word	0x00000020


	//----- nvinfo : EIATTR_FRAME_SIZE
	.align		4
.L_1:
        /*000c*/ 	.byte	0x04, 0x11
        /*000e*/ 	.short	(.L_3 - .L_2)
	.align		4
.L_2:
        /*0010*/ 	.word	index@(_Z17voxel_pool_kerneliiiiiiiPKfPKiS2_S2_Pf)
        /*0014*/ 	.word	0x00000000


	//----- nvinfo : EIATTR_REGCOUNT
	.align		4
.L_3:
        /*0018*/ 	.byte	0x04, 0x2f
        /*001a*/ 	.short	(.L_5 - .L_4)
	.align		4
.L_4:
        /*001c*/ 	.word	index@(_Z22voxel_pool_grad_kerneliiiiiiiPKfPKiS2_S2_Pf)
        /*0020*/ 	.word	0x0000001e


	//----- nvinfo : EIATTR_FRAME_SIZE
	.align		4
.L_5:
        /*0024*/ 	.byte	0x04, 0x11
        /*0026*/ 	.short	(.L_7 - .L_6)
	.align		4
.L_6:
        /*0028*/ 	.word	index@(_Z22voxel_pool_grad_kerneliiiiiiiPKfPKiS2_S2_Pf)
        /*002c*/ 	.word	0x00000000


	//----- nvinfo : EIATTR_MIN_STACK_SIZE
	.align		4
.L_7:
        /*0030*/ 	.byte	0x04, 0x12
        /*0032*/ 	.short	(.L_9 - .L_8)
	.align		4
.L_8:
        /*0034*/ 	.word	index@(_Z22voxel_pool_grad_kerneliiiiiiiPKfPKiS2_S2_Pf)
        /*0038*/ 	.word	0x00000000


	//----- nvinfo : EIATTR_MIN_STACK_SIZE
	.align		4
.L_9:
        /*003c*/ 	.byte	0x04, 0x12
        /*003e*/ 	.short	(.L_11 - .L_10)
	.align		4
.L_10:
        /*0040*/ 	.word	index@(_Z17voxel_pool_kerneliiiiiiiPKfPKiS2_S2_Pf)
        /*0044*/ 	.word	0x00000000
.L_11:


//--------------------- .nv.compat                --------------------------
	.section	.nv.compat,"",@"SHT_CUDA_COMPAT_INFO"
	.align	4
        /*0000*/ 	.byte	0x02, 0x09, 0x00, 0x00, 0x02, 0x02, 0x01, 0x00, 0x02, 0x05, 0x05, 0x00, 0x03, 0x07, 0x01, 0x01
        /*0010*/ 	.byte	0x02, 0x03, 0x00, 0x00, 0x02, 0x06, 0x01, 0x00, 0x04, 0x0b, 0x08, 0x00, 0x09, 0x00, 0x00, 0x00
        /*0020*/ 	.byte	0x00, 0x00, 0x00, 0x00


//--------------------- .nv.info._Z22voxel_pool_grad_kerneliiiiiiiPKfPKiS2_S2_Pf --------------------------
	.section	.nv.info._Z22voxel_pool_grad_kerneliiiiiiiPKfPKiS2_S2_Pf,"",@"SHT_CUDA_INFO"
	.sectionflags	@""
	.align	4


	//----- nvinfo : EIATTR_CUDA_API_VERSION
	.align		4
        /*0000*/ 	.byte	0x04, 0x37
        /*0002*/ 	.short	(.L_13 - .L_12)
.L_12:
        /*0004*/ 	.word	0x00000082


	//----- nvinfo : EIATTR_KPARAM_INFO
	.align		4
.L_13:
        /*0008*/ 	.byte	0x04, 0x17
        /*000a*/ 	.short	(.L_15 - .L_14)
.L_14:
        /*000c*/ 	.word	0x00000000
        /*0010*/ 	.short	0x000b
        /*0012*/ 	.short	0x0040
        /*0014*/ 	.byte	0x00, 0xf5, 0x21, 0x00


	//----- nvinfo : EIATTR_KPARAM_INFO
	.align		4
.L_15:
        /*0018*/ 	.byte	0x04, 0x17
        /*001a*/ 	.short	(.L_17 - .L_16)
.L_16:
        /*001c*/ 	.word	0x00000000
        /*0020*/ 	.short	0x000a
        /*0022*/ 	.short	0x0038
        /*0024*/ 	.byte	0x00, 0xf5, 0x21, 0x00


	//----- nvinfo : EIATTR_KPARAM_INFO
	.align		4
.L_17:
        /*0028*/ 	.byte	0x04, 0x17
        /*002a*/ 	.short	(.L_19 - .L_18)
.L_18:
        /*002c*/ 	.word	0x00000000
        /*0030*/ 	.short	0x0009
        /*0032*/ 	.short	0x0030
        /*0034*/ 	.byte	0x00, 0xf5, 0x21, 0x00


	//----- nvinfo : EIATTR_KPARAM_INFO
	.align		4
.L_19:
        /*0038*/ 	.byte	0x04, 0x17
        /*003a*/ 	.short	(.L_21 - .L_20)
.L_20:
        /*003c*/ 	.word	0x00000000
        /*0040*/ 	.short	0x0008
        /*0042*/ 	.short	0x0028
        /*0044*/ 	.byte	0x00, 0xf5, 0x21, 0x00


	//----- nvinfo : EIATTR_KPARAM_INFO
	.align		4
.L_21:
        /*0048*/ 	.byte	0x04, 0x17
        /*004a*/ 	.short	(.L_23 - .L_22)
.L_22:
        /*004c*/ 	.word	0x00000000
        /*0050*/ 	.short	0x0007
        /*0052*/ 	.short	0x0020
        /*0054*/ 	.byte	0x00, 0xf5, 0x21, 0x00


	//----- nvinfo : EIATTR_KPARAM_INFO
	.align		4
.L_23:
        /*0058*/ 	.byte	0x04, 0x17
        /*005a*/ 	.short	(.L_25 - .L_24)
.L_24:
        /*005c*/ 	.word	0x00000000
        /*0060*/ 	.short	0x0006
        /*0062*/ 	.short	0x0018
        /*0064*/ 	.byte	0x00, 0xf0, 0x11, 0x00


	//----- nvinfo : EIATTR_KPARAM_INFO
	.align		4
.L_25:
        /*0068*/ 	.byte	0x04, 0x17
        /*006a*/ 	.short	(.L_27 - .L_26)
.L_26:
        /*006c*/ 	.word	0x00000000
        /*0070*/ 	.short	0x0005
        /*0072*/ 	.short	0x0014
        /*0074*/ 	.byte	0x00, 0xf0, 0x11, 0x00


	//----- nvinfo : EIATTR_KPARAM_INFO
	.align		4
.L_27:
        /*0078*/ 	.byte	0x04, 0x17
        /*007a*/ 	.short	(.L_29 - .L_28)
.L_28:
        /*007c*/ 	.word	0x00000000
        /*0080*/ 	.short	0x0004
        /*0082*/ 	.short	0x0010
        /*0084*/ 	.byte	0x00, 0xf0, 0x11, 0x00


	//----- nvinfo : EIATTR_KPARAM_INFO
	.align		4
.L_29:
        /*0088*/ 	.byte	0x04, 0x17
        /*008a*/ 	.short	(.L_31 - .L_30)
.L_30:
        /*008c*/ 	.word	0x00000000
        /*0090*/ 	.short	0x0003
        /*0092*/ 	.short	0x000c
        /*0094*/ 	.byte	0x00, 0xf0, 0x11, 0x00


	//----- nvinfo : EIATTR_KPARAM_INFO
	.align		4
.L_31:
        /*0098*/ 	.byte	0x04, 0x17
        /*009a*/ 	.short	(.L_33 - .L_32)
.L_32:
        /*009c*/ 	.word	0x00000000
        /*00a0*/ 	.short	0x0002
        /*00a2*/ 	.short	0x0008
        /*00a4*/ 	.byte	0x00, 0xf0, 0x11, 0x00


	//----- nvinfo : EIATTR_KPARAM_INFO
	.align		4
.L_33:
        /*00a8*/ 	.byte	0x04, 0x17
        /*00aa*/ 	.short	(.L_35 - .L_34)
.L_34:
        /*00ac*/ 	.word	0x00000000
        /*00b0*/ 	.short	0x0001
        /*00b2*/ 	.short	0x0004
        /*00b4*/ 	.byte	0x00, 0xf0, 0x11, 0x00


	//----- nvinfo : EIATTR_KPARAM_INFO
	.align		4
.L_35:
        /*00b8*/ 	.byte	0x04, 0x17
        /*00ba*/ 	.short	(.L_37 - .L_36)
.L_36:
        /*00bc*/ 	.word	0x00000000
        /*00c0*/ 	.short	0x0000
        /*00c2*/ 	.short	0x0000
        /*00c4*/ 	.byte	0x00, 0xf0, 0x11, 0x00


	//----- nvinfo : EIATTR_SPARSE_MMA_MASK
	.align		4
.L_37:
        /*00c8*/ 	.byte	0x03, 0x50
        /*00ca*/ 	.short	0x0000


	//----- nvinfo : EIATTR_MAXREG_COUNT
	.align		4
        /*00cc*/ 	.byte	0x03, 0x1b
        /*00ce*/ 	.short	0x00ff


	//----- nvinfo : EIATTR_MERCURY_ISA_VERSION
	.align		4
        /*00d0*/ 	.byte	0x03, 0x5f
        /*00d2*/ 	.short	0x0101


	//----- nvinfo : EIATTR_VRC_CTA_INIT_COUNT
	.align		4
        /*00d4*/ 	.byte	0x02, 0x4a
	.zero		1
	.zero		1


	//----- nvinfo : EIATTR_EXIT_INSTR_OFFSETS
	.align		4
        /*00d8*/ 	.byte	0x04, 0x1c
        /*00da*/ 	.short	(.L_39 - .L_38)


	//   ....[0]....
.L_38:
        /*00dc*/ 	.word	0x00000200


	//   ....[1]....
        /*00e0*/ 	.word	0x000004e0


	//   ....[2]....
        /*00e4*/ 	.word	0x000007f0


	//   ....[3]....
        /*00e8*/ 	.word	0x000008d0


	//----- nvinfo : EIATTR_CRS_STACK_SIZE
	.align		4
.L_39:
        /*00ec*/ 	.byte	0x04, 0x1e
        /*00ee*/ 	.short	(.L_41 - .L_40)
.L_40:
        /*00f0*/ 	.word	0x00000000


	//----- nvinfo : EIATTR_CBANK_PARAM_SIZE
	.align		4
.L_41:
        /*00f4*/ 	.byte	0x03, 0x19
        /*00f6*/ 	.short	0x0048


	//----- nvinfo : EIATTR_PARAM_CBANK
	.align		4
        /*00f8*/ 	.byte	0x04, 0x0a
        /*00fa*/ 	.short	(.L_43 - .L_42)
	.align		4
.L_42:
        /*00fc*/ 	.word	index@(.nv.constant0._Z22voxel_pool_grad_kerneliiiiiiiPKfPKiS2_S2_Pf)
        /*0100*/ 	.short	0x0380
        /*0102*/ 	.short	0x0048


	//----- nvinfo : EIATTR_SW_WAR
	.align		4
.L_43:
        /*0104*/ 	.byte	0x04, 0x36
        /*0106*/ 	.short	(.L_45 - .L_44)
.L_44:
        /*0108*/ 	.word	0x00000008
.L_45:


//--------------------- .nv.info._Z17voxel_pool_kerneliiiiiiiPKfPKiS2_S2_Pf --------------------------
	.section	.nv.info._Z17voxel_pool_kerneliiiiiiiPKfPKiS2_S2_Pf,"",@"SHT_CUDA_INFO"
	.sectionflags	@""
	.align	4


	//----- nvinfo : EIATTR_CUDA_API_VERSION
	.align		4
        /*0000*/ 	.byte	0x04, 0x37
        /*0002*/ 	.short	(.L_47 - .L_46)
.L_46:
        /*0004*/ 	.word	0x00000082


	//----- nvinfo : EIATTR_KPARAM_INFO
	.align		4
.L_47:
        /*0008*/ 	.byte	0x04, 0x17
        /*000a*/ 	.short	(.L_49 - .L_48)
.L_48:
        /*000c*/ 	.word	0x00000000
        /*0010*/ 	.short	0x000b
        /*0012*/ 	.short	0x0040
        /*0014*/ 	.byte	0x00, 0xf5, 0x21, 0x00


	//----- nvinfo : EIATTR_KPARAM_INFO
	.align		4
.L_49:
        /*0018*/ 	.byte	0x04, 0x17
        /*001a*/ 	.short	(.L_51 - .L_50)
.L_50:
        /*001c*/ 	.word	0x00000000
        /*0020*/ 	.short	0x000a
        /*0022*/ 	.short	0x0038
        /*0024*/ 	.byte	0x00, 0xf5, 0x21, 0x00


	//----- nvinfo : EIATTR_KPARAM_INFO
	.align		4
.L_51:
        /*0028*/ 	.byte	0x04, 0x17
        /*002a*/ 	.short	(.L_53 - .L_52)
.L_52:
        /*002c*/ 	.word	0x00000000
        /*0030*/ 	.short	0x0009
        /*0032*/ 	.short	0x0030
        /*0034*/ 	.byte	0x00, 0xf5, 0x21, 0x00


	//----- nvinfo : EIATTR_KPARAM_INFO
	.align		4
.L_53:
        /*0038*/ 	.byte	0x04, 0x17
        /*003a*/ 	.short	(.L_55 - .L_54)
.L_54:
        /*003c*/ 	.word	0x00000000
        /*0040*/ 	.short	0x0008
        /*0042*/ 	.short	0x0028
        /*0044*/ 	.byte	0x00, 0xf5, 0x21, 0x00


	//----- nvinfo : EIATTR_KPARAM_INFO
	.align		4
.L_55:
        /*0048*/ 	.byte	0x04, 0x17
        /*004a*/ 	.short	(.L_57 - .L_56)
.L_56:
        /*004c*/ 	.word	0x00000000
        /*0050*/ 	.short	0x0007
        /*0052*/ 	.short	0x0020
        /*0054*/ 	.byte	0x00, 0xf5, 0x21, 0x00


	//----- nvinfo : EIATTR_KPARAM_INFO
	.align		4
.L_57:
        /*0058*/ 	.byte	0x04, 0x17
        /*005a*/ 	.short	(.L_59 - .L_58)
.L_58:
        /*005c*/ 	.word	0x00000000
        /*0060*/ 	.short	0x0006
        /*0062*/ 	.short	0x0018
        /*0064*/ 	.byte	0x00, 0xf0, 0x11, 0x00


	//----- nvinfo : EIATTR_KPARAM_INFO
	.align		4
.L_59:
        /*0068*/ 	.byte	0x04, 0x17
        /*006a*/ 	.short	(.L_61 - .L_60)
.L_60:
        /*006c*/ 	.word	0x00000000
        /*0070*/ 	.short	0x0005
        /*0072*/ 	.short	0x0014
        /*0074*/ 	.byte	0x00, 0xf0, 0x11, 0x00


	//----- nvinfo : EIATTR_KPARAM_INFO
	.align		4
.L_61:
        /*0078*/ 	.byte	0x04, 0x17
        /*007a*/ 	.short	(.L_63 - .L_62)
.L_62:
        /*007c*/ 	.word	0x00000000
        /*0080*/ 	.short	0x0004
        /*0082*/ 	.short	0x0010
        /*0084*/ 	.byte	0x00, 0xf0, 0x11, 0x00


	//----- nvinfo : EIATTR_KPARAM_INFO
	.align		4
.L_63:
        /*0088*/ 	.byte	0x04, 0x17
        /*008a*/ 	.short	(.L_65 - .L_64)
.L_64:
        /*008c*/ 	.word	0x00000000
        /*0090*/ 	.short	0x0003
        /*0092*/ 	.short	0x000c
        /*0094*/ 	.byte	0x00, 0xf0, 0x11, 0x00


	//----- nvinfo : EIATTR_KPARAM_INFO
	.align		4
.L_65:
        /*0098*/ 	.byte	0x04, 0x17
        /*009a*/ 	.short	(.L_67 - .L_66)
.L_66:
        /*009c*/ 	.word	0x00000000
        /*00a0*/ 	.short	0x0002
        /*00a2*/ 	.short	0x0008
        /*00a4*/ 	.byte	0x00, 0xf0, 0x11, 0x00


	//----- nvinfo : EIATTR_KPARAM_INFO
	.align		4
.L_67:
        /*00a8*/ 	.byte	0x04, 0x17
        /*00aa*/ 	.short	(.L_69 - .L_68)
.L_68:
        /*00ac*/ 	.word	0x00000000
        /*00b0*/ 	.short	0x0001
        /*00b2*/ 	.short	0x0004
        /*00b4*/ 	.byte	0x00, 0xf0, 0x11, 0x00


	//----- nvinfo : EIATTR_KPARAM_INFO
	.align		4
.L_69:
        /*00b8*/ 	.byte	0x04, 0x17
        /*00ba*/ 	.short	(.L_71 - .L_70)
.L_70:
        /*00bc*/ 	.word	0x00000000
        /*00c0*/ 	.short	0x0000
        /*00c2*/ 	.short	0x0000
        /*00c4*/ 	.byte	0x00, 0xf0, 0x11, 0x00


	//----- nvinfo : EIATTR_SPARSE_MMA_MASK
	.align		4
.L_71:
        /*00c8*/ 	.byte	0x03, 0x50
        /*00ca*/ 	.short	0x0000


	//----- nvinfo : EIATTR_MAXREG_COUNT
	.align		4
        /*00cc*/ 	.byte	0x03, 0x1b
        /*00ce*/ 	.short	0x00ff


	//----- nvinfo : EIATTR_MERCURY_ISA_VERSION
	.align		4
        /*00d0*/ 	.byte	0x03, 0x5f
        /*00d2*/ 	.short	0x0101


	//----- nvinfo : EIATTR_VRC_CTA_INIT_COUNT
	.align		4
        /*00d4*/ 	.byte	0x02, 0x4a
	.zero		1
	.zero		1


	//----- nvinfo : EIATTR_EXIT_INSTR_OFFSETS
	.align		4
        /*00d8*/ 	.byte	0x04, 0x1c
        /*00da*/ 	.short	(.L_73 - .L_72)


	//   ....[0]....
.L_72:
        /*00dc*/ 	.word	0x00000200


	//   ....[1]....
        /*00e0*/ 	.word	0x000015d0


	//----- nvinfo : EIATTR_CRS_STACK_SIZE
	.align		4
.L_73:
        /*00e4*/ 	.byte	0x04, 0x1e
        /*00e6*/ 	.short	(.L_75 - .L_74)
.L_74:
        /*00e8*/ 	.word	0x00000000


	//----- nvinfo : EIATTR_CBANK_PARAM_SIZE
	.align		4
.L_75:
        /*00ec*/ 	.byte	0x03, 0x19
        /*00ee*/ 	.short	0x0048


	//----- nvinfo : EIATTR_PARAM_CBANK
	.align		4
        /*00f0*/ 	.byte	0x04, 0x0a
        /*00f2*/ 	.short	(.L_77 - .L_76)
	.align		4
.L_76:
        /*00f4*/ 	.word	index@(.nv.constant0._Z17voxel_pool_kerneliiiiiiiPKfPKiS2_S2_Pf)
        /*00f8*/ 	.short	0x0380
        /*00fa*/ 	.short	0x0048


	//----- nvinfo : EIATTR_SW_WAR
	.align		4
.L_77:
        /*00fc*/ 	.byte	0x04, 0x36
        /*00fe*/ 	.short	(.L_79 - .L_78)
.L_78:
        /*0100*/ 	.word	0x00000008
.L_79:


//--------------------- .nv.callgraph             --------------------------
	.section	.nv.callgraph,"",@"SHT_CUDA_CALLGRAPH"
	.align	4
	.sectionentsize	8
	.align		4
        /*0000*/ 	.word	0x00000000
	.align		4
        /*0004*/ 	.word	0xffffffff
	.align		4
        /*0008*/ 	.word	0x00000000
	.align		4
        /*000c*/ 	.word	0xfffffffe
	.align		4
        /*0010*/ 	.word	0x00000000
	.align		4
        /*0014*/ 	.word	0xfffffffd
	.align		4
        /*0018*/ 	.word	0x00000000
	.align		4
        /*001c*/ 	.word	0xfffffffc


//--------------------- .text._Z22voxel_pool_grad_kerneliiiiiiiPKfPKiS2_S2_Pf --------------------------
	.section	.text._Z22voxel_pool_grad_kerneliiiiiiiPKfPKiS2_S2_Pf,"ax",@progbits
	.align	128
        .global         _Z22voxel_pool_grad_kerneliiiiiiiPKfPKiS2_S2_Pf
        .type           _Z22voxel_pool_grad_kerneliiiiiiiPKfPKiS2_S2_Pf,@function
        .size           _Z22voxel_pool_grad_kerneliiiiiiiPKfPKiS2_S2_Pf,(.L_x_17 - _Z22voxel_pool_grad_kerneliiiiiiiPKfPKiS2_S2_Pf)
        .other          _Z22voxel_pool_grad_kerneliiiiiiiPKfPKiS2_S2_Pf,@"STO_CUDA_ENTRY STV_DEFAULT"
_Z22voxel_pool_grad_kerneliiiiiiiPKfPKiS2_S2_Pf:
.text._Z22voxel_pool_grad_kerneliiiiiiiPKfPKiS2_S2_Pf:
[----:B------:R-:W-:Y:S08]  /*0000*/  LDC R1, c[0x0][0x37c] ;  /* 0x0000df00ff017b82 */ /* 0x000ff00000000800 */
[----:B------:R-:W0:Y:S01]  /*0010*/  LDC R0, c[0x0][0x394] ;  /* 0x0000e500ff007b82 */ /* 0x000e220000000800 */
[----:B------:R-:W1:Y:S07]  /*0020*/  S2R R4, SR_TID.X ;  /* 0x0000000000047919 */ /* 0x000e6e0000002100 */
[----:B------:R-:W1:Y:S08]  /*0030*/  S2UR UR4, SR_CTAID.X ;  /* 0x00000000000479c3 */ /* 0x000e700000002500 */
[----:B------:R-:W1:Y:S01]  /*0040*/  LDC R5, c[0x0][0x360] ;  /* 0x0000d800ff057b82 */ /* 0x000e620000000800 */
[----:B0-----:R-:W-:-:S04]  /*0050*/  IABS R2, R0 ;  /* 0x0000000000027213 */ /* 0x001fc80000000000 */
[----:B------:R-:W0:Y:S01]  /*0060*/  I2F.RP R3, R2 ;  /* 0x0000000200037306 */ /* 0x000e220000209400 */
[----:B-1----:R-:W-:Y:S01]  /*0070*/  IMAD R5, R5, UR4, R4 ;  /* 0x0000000405057c24 */ /* 0x002fe2000f8e0204 */
[----:B------:R-:W1:Y:S06]  /*0080*/  LDCU UR4, c[0x0][0x398] ;  /* 0x00007300ff0477ac */ /* 0x000e6c0008000800 */
[----:B0-----:R-:W0:Y:S01]  /*0090*/  MUFU.RCP R3, R3 ;  /* 0x0000000300037308 */ /* 0x001e220000001000 */
[----:B------:R-:W-:Y:S01]  /*00a0*/  IABS R15, R5 ;  /* 0x00000005000f7213 */ /* 0x000fe20000000000 */
[----:B0-----:R-:W-:-:S06]  /*00b0*/  VIADD R6, R3, 0xffffffe ;  /* 0x0ffffffe03067836 */ /* 0x001fcc0000000000 */
[----:B------:R0:W2:Y:S02]  /*00c0*/  F2I.FTZ.U32.TRUNC.NTZ R7, R6 ;  /* 0x0000000600077305 */ /* 0x0000a4000021f000 */
[----:B0-----:R-:W-:Y:S02]  /*00d0*/  IMAD.MOV.U32 R6, RZ, RZ, RZ ;  /* 0x000000ffff067224 */ /* 0x001fe400078e00ff */
[----:B--2---:R-:W-:-:S04]  /*00e0*/  IMAD.MOV R9, RZ, RZ, -R7 ;  /* 0x000000ffff097224 */ /* 0x004fc800078e0a07 */
[----:B------:R-:W-:-:S04]  /*00f0*/  IMAD R9, R9, R2, RZ ;  /* 0x0000000209097224 */ /* 0x000fc800078e02ff */
[----:B------:R-:W-:Y:S01]  /*0100*/  IMAD.HI.U32 R7, R7, R9, R6 ;  /* 0x0000000907077227 */ /* 0x000fe200078e0006 */
[----:B------:R-:W-:-:S05]  /*0110*/  LOP3.LUT R6, RZ, R0, RZ, 0x33, !PT ;  /* 0x00000000ff067212 */ /* 0x000fca00078e33ff */
[----:B------:R-:W-:-:S04]  /*0120*/  IMAD.HI.U32 R7, R7, R15, RZ ;  /* 0x0000000f07077227 */ /* 0x000fc800078e00ff */
[----:B------:R-:W-:-:S04]  /*0130*/  IMAD.MOV R3, RZ, RZ, -R7 ;  /* 0x000000ffff037224 */ /* 0x000fc800078e0a07 */
[----:B------:R-:W-:Y:S01]  /*0140*/  IMAD R15, R2, R3, R15 ;  /* 0x00000003020f7224 */ /* 0x000fe200078e020f */
[----:B------:R-:W-:-:S04]  /*0150*/  LOP3.LUT R3, R5, R0, RZ, 0x3c, !PT ;  /* 0x0000000005037212 */ /* 0x000fc800078e3cff */
[----:B------:R-:W-:Y:S02]  /*0160*/  ISETP.GT.U32.AND P2, PT, R2, R15, PT ;  /* 0x0000000f0200720c */ /* 0x000fe40003f44070 */
[----:B------:R-:W-:-:S11]  /*0170*/  ISETP.GE.AND P0, PT, R3, RZ, PT ;  /* 0x000000ff0300720c */ /* 0x000fd60003f06270 */
[----:B------:R-:W-:Y:S02]  /*0180*/  @!P2 IMAD.IADD R15, R15, 0x1, -R2 ;  /* 0x000000010f0fa824 */ /* 0x000fe400078e0a02 */
[----:B------:R-:W-:-:S03]  /*0190*/  @!P2 VIADD R7, R7, 0x1 ;  /* 0x000000010707a836 */ /* 0x000fc60000000000 */
[----:B------:R-:W-:-:S13]  /*01a0*/  ISETP.GE.U32.AND P1, PT, R15, R2, PT ;  /* 0x000000020f00720c */ /* 0x000fda0003f26070 */
[----:B------:R-:W-:Y:S01]  /*01b0*/  @P1 VIADD R7, R7, 0x1 ;  /* 0x0000000107071836 */ /* 0x000fe20000000000 */
[----:B------:R-:W-:-:S03]  /*01c0*/  ISETP.NE.AND P1, PT, R0, RZ, PT ;  /* 0x000000ff0000720c */ /* 0x000fc60003f25270 */
[----:B------:R-:W-:-:S05]  /*01d0*/  @!P0 IMAD.MOV R7, RZ, RZ, -R7 ;  /* 0x000000ffff078224 */ /* 0x000fca00078e0a07 */
[----:B------:R-:W-:-:S04]  /*01e0*/  SEL R19, R6, R7, !P1 ;  /* 0x0000000706137207 */ /* 0x000fc80004800000 */
[----:B-1----:R-:W-:-:S13]  /*01f0*/  ISETP.GE.AND P0, PT, R19, UR4, PT ;  /* 0x0000000413007c0c */ /* 0x002fda000bf06270 */
[----:B------:R-:W-:Y:S05]  /*0200*/  @P0 EXIT ;  /* 0x000000000000094d */ /* 0x000fea0003800000 */
[----:B------:R-:W0:Y:S01]  /*0210*/  LDC.64 R10, c[0x0][0x3b0] ;  /* 0x0000ec00ff0a7b82 */ /* 0x000e220000000a00 */
[----:B------:R-:W1:Y:S01]  /*0220*/  LDCU.64 UR8, c[0x0][0x358] ;  /* 0x00006b00ff0877ac */ /* 0x000e620008000a00 */
[----:B------:R-:W2:Y:S06]  /*0230*/  LDCU.64 UR6, c[0x0][0x388] ;  /* 0x00007100ff0677ac */ /* 0x000eac0008000a00 */
[----:B------:R-:W3:Y:S01]  /*0240*/  LDC.64 R12, c[0x0][0x3a8] ;  /* 0x0000ea00ff0c7b82 */ /* 0x000ee20000000a00 */
[----:B------:R-:W4:Y:S07]  /*0250*/  LDCU UR4, c[0x0][0x384] ;  /* 0x00007080ff0477ac */ /* 0x000f2e0008000800 */
[----:B------:R-:W5:Y:S01]  /*0260*/  LDC.64 R8, c[0x0][0x3b8] ;  /* 0x0000ee00ff087b82 */ /* 0x000f620000000a00 */
[----:B0-----:R-:W-:-:S05]  /*0270*/  IMAD.WIDE R10, R19, 0x4, R10 ;  /* 0x00000004130a7825 */ /* 0x001fca00078e020a */
[----:B-1----:R-:W2:Y:S01]  /*0280*/  LDG.E R3, desc[UR8][R10.64] ;  /* 0x000000080a037981 */ /* 0x002ea2000c1e1900 */
[----:B-----5:R-:W-:-:S05]  /*0290*/  IMAD.WIDE R8, R19, 0x4, R8 ;  /* 0x0000000413087825 */ /* 0x020fca00078e0208 */
[----:B------:R0:W5:Y:S01]  /*02a0*/  LDG.E R4, desc[UR8][R8.64] ;  /* 0x0000000808047981 */ /* 0x000162000c1e1900 */
[----:B--2---:R-:W-:-:S04]  /*02b0*/  IMAD.SHL.U32 R7, R3, 0x4, RZ ;  /* 0x0000000403077824 */ /* 0x004fc800078e00ff */
[----:B---3--:R-:W-:-:S05]  /*02c0*/  IMAD.WIDE R12, R7, 0x4, R12 ;  /* 0x00000004070c7825 */ /* 0x008fca00078e020c */
[----:B------:R-:W2:Y:S04]  /*02d0*/  LDG.E R7, desc[UR8][R12.64] ;  /* 0x000000080c077981 */ /* 0x000ea8000c1e1900 */
[----:B------:R-:W3:Y:S04]  /*02e0*/  LDG.E R14, desc[UR8][R12.64+0x4] ;  /* 0x000004080c0e7981 */ /* 0x000ee8000c1e1900 */
[----:B------:R-:W5:Y:S04]  /*02f0*/  LDG.E R16, desc[UR8][R12.64+0x8] ;  /* 0x000008080c107981 */ /* 0x000f68000c1e1900 */
[----:B------:R-:W5:Y:S01]  /*0300*/  LDG.E R17, desc[UR8][R12.64+0xc] ;  /* 0x00000c080c117981 */ /* 0x000f62000c1e1900 */
[----:B------:R-:W-:Y:S01]  /*0310*/  ISETP.GE.AND P2, PT, R5, RZ, PT ;  /* 0x000000ff0500720c */ /* 0x000fe20003f46270 */
[----:B------:R-:W-:Y:S01]  /*0320*/  UIMAD UR5, UR6, UR7, URZ ;  /* 0x00000007060572a4 */ /* 0x000fe2000f8e02ff */
[----:B------:R-:W-:Y:S01]  /*0330*/  ISETP.GT.U32.AND P0, PT, R2, R15, PT ;  /* 0x0000000f0200720c */ /* 0x000fe20003f04070 */
[----:B------:R-:W-:-:S02]  /*0340*/  IMAD.IADD R2, R15, 0x1, -R2 ;  /* 0x000000010f027824 */ /* 0x000fc400078e0a02 */
[----:B----4-:R-:W-:-:S03]  /*0350*/  UIMAD UR4, UR4, UR5, URZ ;  /* 0x00000005040472a4 */ /* 0x010fc6000f8e02ff */
[----:B------:R-:W-:Y:S01]  /*0360*/  SEL R15, R2, R15, !P0 ;  /* 0x0000000f020f7207 */ /* 0x000fe20004000000 */
[C---:B0-----:R-:W-:Y:S02]  /*0370*/  IMAD R9, R0.reuse, UR5, RZ ;  /* 0x0000000500097c24 */ /* 0x041fe4000f8e02ff */
[----:B------:R-:W-:Y:S02]  /*0380*/  IMAD R2, R0, UR4, RZ ;  /* 0x0000000400027c24 */ /* 0x000fe4000f8e02ff */
[----:B------:R-:W-:-:S03]  /*0390*/  @!P2 IMAD.MOV R15, RZ, RZ, -R15 ;  /* 0x000000ffff0fa224 */ /* 0x000fc600078e0a0f */
[----:B------:R-:W0:Y:S02]  /*03a0*/  LDCU.64 UR4, c[0x0][0x3a0] ;  /* 0x00007400ff0477ac */ /* 0x000e240008000a00 */
[----:B------:R-:W-:Y:S01]  /*03b0*/  SEL R5, R6, R15, !P1 ;  /* 0x0000000f06057207 */ /* 0x000fe20004800000 */
[----:B------:R-:W-:-:S03]  /*03c0*/  IMAD R11, R0, UR7, RZ ;  /* 0x00000007000b7c24 */ /* 0x000fc6000f8e02ff */
[----:B------:R-:W-:Y:S01]  /*03d0*/  SHF.R.S32.HI R8, RZ, 0x1f, R5 ;  /* 0x0000001fff087819 */ /* 0x000fe20000011405 */
[----:B------:R-:W-:Y:S02]  /*03e0*/  IMAD R10, R3, R0, RZ ;  /* 0x00000000030a7224 */ /* 0x000fe400078e02ff */
[----:B--2---:R-:W-:Y:S02]  /*03f0*/  IMAD R2, R7, R2, RZ ;  /* 0x0000000207027224 */ /* 0x004fe400078e02ff */
[----:B---3--:R-:W-:-:S03]  /*0400*/  IMAD R9, R14, R9, RZ ;  /* 0x000000090e097224 */ /* 0x008fc600078e02ff */
[----:B------:R-:W-:Y:S02]  /*0410*/  SHF.R.S32.HI R7, RZ, 0x1f, R2 ;  /* 0x0000001fff077819 */ /* 0x000fe40000011402 */
[----:B------:R-:W-:Y:S02]  /*0420*/  IADD3 R2, P0, P1, R2, R9, R5 ;  /* 0x0000000902027210 */ /* 0x000fe4000791e005 */
[----:B------:R-:W-:Y:S01]  /*0430*/  SHF.R.S32.HI R9, RZ, 0x1f, R9 ;  /* 0x0000001fff097819 */ /* 0x000fe20000011409 */
[----:B-----5:R-:W-:Y:S02]  /*0440*/  IMAD R11, R16, R11, RZ ;  /* 0x0000000b100b7224 */ /* 0x020fe400078e02ff */
[----:B------:R-:W-:Y:S01]  /*0450*/  IMAD R6, R17, R0, RZ ;  /* 0x0000000011067224 */ /* 0x000fe200078e02ff */
[----:B------:R-:W-:Y:S02]  /*0460*/  IADD3.X R9, PT, PT, R7, R9, R8, P0, P1 ;  /* 0x0000000907097210 */ /* 0x000fe400007e2408 */
[----:B------:R-:W-:-:S02]  /*0470*/  ISETP.GE.AND P0, PT, R4, 0x1, PT ;  /* 0x000000010400780c */ /* 0x000fc40003f06270 */
[--C-:B------:R-:W-:Y:S02]  /*0480*/  IADD3 R7, P1, P2, R6, R2, R11.reuse ;  /* 0x0000000206077210 */ /* 0x100fe40007a3e00b */
[----:B------:R-:W-:Y:S02]  /*0490*/  SHF.R.S32.HI R11, RZ, 0x1f, R11 ;  /* 0x0000001fff0b7819 */ /* 0x000fe4000001140b */
[----:B------:R-:W-:-:S04]  /*04a0*/  SHF.R.S32.HI R6, RZ, 0x1f, R6 ;  /* 0x0000001fff067819 */ /* 0x000fc80000011406 */
[----:B------:R-:W-:Y:S02]  /*04b0*/  IADD3.X R6, PT, PT, R6, R9, R11, P1, P2 ;  /* 0x0000000906067210 */ /* 0x000fe40000fe440b */
[----:B0-----:R-:W-:-:S04]  /*04c0*/  LEA R2, P1, R7, UR4, 0x2 ;  /* 0x0000000407027c11 */ /* 0x001fc8000f8210ff */
[----:B------:R-:W-:Y:S01]  /*04d0*/  LEA.HI.X R3, R7, UR5, R6, 0x2, P1 ;  /* 0x0000000507037c11 */ /* 0x000fe200088f1406 */
[----:B------:R-:W-:Y:S08]  /*04e0*/  @!P0 EXIT ;  /* 0x000000000000894d */ /* 0x000ff00003800000 */
[----:B------:R-:W-:Y:S01]  /*04f0*/  ISETP.GE.U32.AND P1, PT, R4, 0x4, PT ;  /* 0x000000040400780c */ /* 0x000fe20003f26070 */
[----:B------:R-:W0:Y:S01]  /*0500*/  LDCU.64 UR4, c[0x0][0x3c0] ;  /* 0x00007800ff0477ac */ /* 0x000e220008000a00 */
[----:B------:R-:W-:Y:S01]  /*0510*/  IADD3 R5, P2, PT, R10, R5, RZ ;  /* 0x000000050a057210 */ /* 0x000fe20007f5e0ff */
[----:B------:R-:W-:Y:S01]  /*0520*/  BSSY.RECONVERGENT B0, `(.L_x_0) ;  /* 0x000002c000007945 */ /* 0x000fe20003800200 */
[----:B------:R-:W-:Y:S01]  /*0530*/  SHF.R.S32.HI R9, RZ, 0x1f, R10 ;  /* 0x0000001fff097819 */ /* 0x000fe2000001140a */
[----:B------:R-:W-:Y:S01]  /*0540*/  IMAD.MOV.U32 R15, RZ, RZ, RZ ;  /* 0x000000ffff0f7224 */ /* 0x000fe200078e00ff */
[----:B------:R-:W-:-:S03]  /*0550*/  LOP3.LUT R7, R4, 0x3, RZ, 0xc0, !PT ;  /* 0x0000000304077812 */ /* 0x000fc600078ec0ff */
[----:B------:R-:W-:Y:S01]  /*0560*/  IMAD.X R6, R9, 0x1, R8, P2 ;  /* 0x0000000109067824 */ /* 0x000fe200010e0608 */
[----:B------:R-:W-:-:S03]  /*0570*/  ISETP.NE.AND P0, PT, R7, RZ, PT ;  /* 0x000000ff0700720c */ /* 0x000fc60003f05270 */
[----:B------:R-:W-:Y:S10]  /*0580*/  @!P1 BRA `(.L_x_1) ;  /* 0x0000000000949947 */ /* 0x000ff40003800000 */
[----:B------:R1:W5:Y:S01]  /*0590*/  LDG.E R25, desc[UR8][R2.64] ;  /* 0x0000000802197981 */ /* 0x000362000c1e1900 */
[----:B------:R-:W2:Y:S01]  /*05a0*/  LDCU UR6, c[0x0][0x394] ;  /* 0x00007280ff0677ac */ /* 0x000ea20008000800 */
[----:B------:R-:W-:Y:S01]  /*05b0*/  LOP3.LUT R15, R4, 0x7ffffffc, RZ, 0xc0, !PT ;  /* 0x7ffffffc040f7812 */ /* 0x000fe200078ec0ff */
[C---:B------:R-:W-:Y:S02]  /*05c0*/  IMAD.SHL.U32 R19, R0.reuse, 0x2, RZ ;  /* 0x0000000200137824 */ /* 0x040fe400078e00ff */
[----:B------:R-:W-:Y:S02]  /*05d0*/  IMAD R21, R0, 0x3, RZ ;  /* 0x0000000300157824 */ /* 0x000fe400078e02ff */
[----:B------:R-:W-:Y:S02]  /*05e0*/  IMAD.MOV.U32 R17, RZ, RZ, RZ ;  /* 0x000000ffff117224 */ /* 0x000fe400078e00ff */
[----:B------:R-:W-:Y:S02]  /*05f0*/  IMAD.MOV R4, RZ, RZ, -R15 ;  /* 0x000000ffff047224 */ /* 0x000fe400078e0a0f */
[----:B-12---:R-:W-:-:S07]  /*0600*/  IMAD.U32 R23, RZ, RZ, UR6 ;  /* 0x00000006ff177e24 */ /* 0x006fce000f8e00ff */
.L_x_2:
[----:B-1----:R-:W-:-:S04]  /*0610*/  IADD3 R9, P1, PT, R17, R5, RZ ;  /* 0x0000000511097210 */ /* 0x002fc80007f3e0ff */
[----:B------:R-:W-:Y:S02]  /*0620*/  LEA.HI.X.SX32 R10, R17, R6, 0x1, P1 ;  /* 0x00000006110a7211 */ /* 0x000fe400008f0eff */
[----:B0-----:R-:W-:-:S04]  /*0630*/  LEA R8, P1, R9, UR4, 0x2 ;  /* 0x0000000409087c11 */ /* 0x001fc8000f8210ff */
[----:B------:R-:W-:-:S05]  /*0640*/  LEA.HI.X R9, R9, UR5, R10, 0x2, P1 ;  /* 0x0000000509097c11 */ /* 0x000fca00088f140a */
[----:B-----5:R0:W-:Y:S04]  /*0650*/  STG.E desc[UR8][R8.64], R25 ;  /* 0x0000001908007986 */ /* 0x0201e8000c101908 */
[----:B------:R-:W2:Y:S01]  /*0660*/  LDG.E R27, desc[UR8][R2.64] ;  /* 0x00000008021b7981 */ /* 0x000ea2000c1e1900 */
[-C--:B------:R-:W-:Y:S02]  /*0670*/  IADD3 R11, P2, PT, R23, R5.reuse, RZ ;  /* 0x00000005170b7210 */ /* 0x080fe40007f5e0ff */
[----:B------:R-:W-:Y:S02]  /*0680*/  IADD3 R13, P1, PT, R19, R5, RZ ;  /* 0x00000005130d7210 */ /* 0x000fe40007f3e0ff */
[----:B------:R-:W-:Y:S02]  /*0690*/  LEA.HI.X.SX32 R16, R23, R6, 0x1, P2 ;  /* 0x0000000617107211 */ /* 0x000fe400010f0eff */
[----:B------:R-:W-:-:S02]  /*06a0*/  LEA R10, P2, R11, UR4, 0x2 ;  /* 0x000000040b0a7c11 */ /* 0x000fc4000f8410ff */
[----:B------:R-:W-:Y:S02]  /*06b0*/  LEA.HI.X.SX32 R14, R19, R6, 0x1, P1 ;  /* 0x00000006130e7211 */ /* 0x000fe400008f0eff */
[----:B------:R-:W-:Y:S02]  /*06c0*/  LEA R12, P1, R13, UR4, 0x2 ;  /* 0x000000040d0c7c11 */ /* 0x000fe4000f8210ff */
[----:B------:R-:W-:Y:S02]  /*06d0*/  LEA.HI.X R11, R11, UR5, R16, 0x2, P2 ;  /* 0x000000050b0b7c11 */ /* 0x000fe400090f1410 */
[----:B------:R-:W-:-:S03]  /*06e0*/  LEA.HI.X R13, R13, UR5, R14, 0x2, P1 ;  /* 0x000000050d0d7c11 */ /* 0x000fc600088f140e */
[----:B--2---:R1:W-:Y:S04]  /*06f0*/  STG.E desc[UR8][R10.64], R27 ;  /* 0x0000001b0a007986 */ /* 0x0043e8000c101908 */
[----:B------:R1:W-:Y:S04]  /*0700*/  STG.E desc[UR8][R12.64], R27 ;  /* 0x0000001b0c007986 */ /* 0x0003e8000c101908 */
[----:B0-----:R-:W2:Y:S01]  /*0710*/  LDG.E R25, desc[UR8][R2.64] ;  /* 0x0000000802197981 */ /* 0x001ea2000c1e1900 */
[----:B------:R-:W-:Y:S01]  /*0720*/  IADD3 R9, P1, PT, R21, R5, RZ ;  /* 0x0000000515097210 */ /* 0x000fe20007f3e0ff */
[----:B------:R-:W-:-:S02]  /*0730*/  VIADD R4, R4, 0x4 ;  /* 0x0000000404047836 */ /* 0x000fc40000000000 */
[C---:B------:R-:W-:Y:S01]  /*0740*/  IMAD R23, R0.reuse, 0x4, R23 ;  /* 0x0000000400177824 */ /* 0x040fe200078e0217 */
[----:B------:R-:W-:Y:S01]  /*0750*/  LEA.HI.X.SX32 R14, R21, R6, 0x1, P1 ;  /* 0x00000006150e7211 */ /* 0x000fe200008f0eff */
[C---:B------:R-:W-:Y:S01]  /*0760*/  IMAD R19, R0.reuse, 0x4, R19 ;  /* 0x0000000400137824 */ /* 0x040fe200078e0213 */
[C---:B------:R-:W-:Y:S01]  /*0770*/  LEA R8, P1, R9.reuse, UR4, 0x2 ;  /* 0x0000000409087c11 */ /* 0x040fe2000f8210ff */
[C---:B------:R-:W-:Y:S02]  /*0780*/  IMAD R17, R0.reuse, 0x4, R17 ;  /* 0x0000000400117824 */ /* 0x040fe400078e0211 */
[----:B------:R-:W-:Y:S01]  /*0790*/  IMAD R21, R0, 0x4, R21 ;  /* 0x0000000400157824 */ /* 0x000fe200078e0215 */
[----:B------:R-:W-:Y:S02]  /*07a0*/  LEA.HI.X R9, R9, UR5, R14, 0x2, P1 ;  /* 0x0000000509097c11 */ /* 0x000fe400088f140e */
[----:B------:R-:W-:-:S03]  /*07b0*/  ISETP.NE.AND P1, PT, R4, RZ, PT ;  /* 0x000000ff0400720c */ /* 0x000fc60003f25270 */
[----:B--2---:R1:W-:Y:S10]  /*07c0*/  STG.E desc[UR8][R8.64], R25 ;  /* 0x0000001908007986 */ /* 0x0043f4000c101908 */
[----:B------:R-:W-:Y:S05]  /*07d0*/  @P1 BRA `(.L_x_2) ;  /* 0xfffffffc008c1947 */ /* 0x000fea000383ffff */
.L_x_1:
[----:B0-----:R-:W-:Y:S05]  /*07e0*/  BSYNC.RECONVERGENT B0 ;  /* 0x0000000000007941 */ /* 0x001fea0003800200 */
.L_x_0:
[----:B------:R-:W-:Y:S05]  /*07f0*/  @!P0 EXIT ;  /* 0x000000000000894d */ /* 0x000fea0003800000 */
[----:B-1----:R0:W5:Y:S01]  /*0800*/  LDG.E R9, desc[UR8][R2.64] ;  /* 0x0000000802097981 */ /* 0x002162000c1e1900 */
[----:B------:R-:W-:Y:S01]  /*0810*/  IMAD R15, R15, R0, RZ ;  /* 0x000000000f0f7224 */ /* 0x000fe200078e02ff */
[----:B------:R-:W1:Y:S01]  /*0820*/  LDCU.64 UR4, c[0x0][0x3c0] ;  /* 0x00007800ff0477ac */ /* 0x000e620008000a00 */
[----:B------:R-:W-:-:S07]  /*0830*/  IMAD.MOV R7, RZ, RZ, -R7 ;  /* 0x000000ffff077224 */ /* 0x000fce00078e0a07 */
.L_x_3:
[----:B0-2---:R-:W-:Y:S01]  /*0840*/  IADD3 R3, P0, PT, R15, R5, RZ ;  /* 0x000000050f037210 */ /* 0x005fe20007f1e0ff */
[----:B------:R-:W-:-:S03]  /*0850*/  VIADD R7, R7, 0x1 ;  /* 0x0000000107077836 */ /* 0x000fc60000000000 */
[C---:B------:R-:W-:Y:S01]  /*0860*/  LEA.HI.X.SX32 R4, R15.reuse, R6, 0x1, P0 ;  /* 0x000000060f047211 */ /* 0x040fe200000f0eff */
[----:B------:R-:W-:Y:S01]  /*0870*/  IMAD.IADD R15, R15, 0x1, R0 ;  /* 0x000000010f0f7824 */ /* 0x000fe200078e0200 */
[----:B-1----:R-:W-:-:S04]  /*0880*/  LEA R2, P0, R3, UR4, 0x2 ;  /* 0x0000000403027c11 */ /* 0x002fc8000f8010ff */
[----:B------:R-:W-:Y:S02]  /*0890*/  LEA.HI.X R3, R3, UR5, R4, 0x2, P0 ;  /* 0x0000000503037c11 */ /* 0x000fe400080f1404 */
[----:B------:R-:W-:-:S03]  /*08a0*/  ISETP.NE.AND P0, PT, R7, RZ, PT ;  /* 0x000000ff0700720c */ /* 0x000fc60003f05270 */
[----:B-----5:R2:W-:Y:S10]  /*08b0*/  STG.E desc[UR8][R2.64], R9 ;  /* 0x0000000902007986 */ /* 0x0205f4000c101908 */
[----:B------:R-:W-:Y:S05]  /*08c0*/  @P0 BRA `(.L_x_3) ;  /* 0xfffffffc00dc0947 */ /* 0x000fea000383ffff */
[----:B------:R-:W-:Y:S05]  /*08d0*/  EXIT ;  /* 0x000000000000794d */ /* 0x000fea0003800000 */
.L_x_4:
[----:B------:R-:W-:-:S00]  /*08e0*/  BRA `(.L_x_4) ;  /* 0xfffffffc00fc7947 */ /* 0x000fc0000383ffff */
[----:B------:R-:W-:-:S00]  /*08f0*/  NOP ;  /* 0x0000000000007918 */ /* 0x000fc00000000000 */
        /* <DEDUP_REMOVED lines=8> */
.L_x_17:


//--------------------- .text._Z17voxel_pool_kerneliiiiiiiPKfPKiS2_S2_Pf --------------------------
	.section	.text._Z17voxel_pool_kerneliiiiiiiPKfPKiS2_S2_Pf,"ax",@progbits
	.align	128
        .global         _Z17voxel_pool_kerneliiiiiiiPKfPKiS2_S2_Pf
        .type           _Z17voxel_pool_kerneliiiiiiiPKfPKiS2_S2_Pf,@function
        .size           _Z17voxel_pool_kerneliiiiiiiPKfPKiS2_S2_Pf,(.L_x_18 - _Z17voxel_pool_kerneliiiiiiiPKfPKiS2_S2_Pf)
        .other          _Z17voxel_pool_kerneliiiiiiiPKfPKiS2_S2_Pf,@"STO_CUDA_ENTRY STV_DEFAULT"
_Z17voxel_pool_kerneliiiiiiiPKfPKiS2_S2_Pf:
.text._Z17voxel_pool_kerneliiiiiiiPKfPKiS2_S2_Pf:
        /* <DEDUP_REMOVED lines=55> */
[C---:B------:R-:W-:Y:S02]  /*0370*/  IMAD R6, R0.reuse, UR5, RZ ;  /* 0x0000000500067c24 */ /* 0x040fe4000f8e02ff */
[----:B------:R-:W-:Y:S02]  /*0380*/  IMAD R7, R0, UR4, RZ ;  /* 0x0000000400077c24 */ /* 0x000fe4000f8e02ff */
[----:B------:R-:W-:-:S03]  /*0390*/  @!P2 IMAD.MOV R3, RZ, RZ, -R3 ;  /* 0x000000ffff03a224 */ /* 0x000fc600078e0a03 */
[----:B------:R-:W1:Y:S02]  /*03a0*/  LDCU.64 UR4, c[0x0][0x3c0] ;  /* 0x00007800ff0477ac */ /* 0x000e640008000a00 */
[----:B------:R-:W-:-:S04]  /*03b0*/  SEL R3, R4, R3, !P0 ;  /* 0x0000000304037207 */ /* 0x000fc80004000000 */
[----:B------:R-:W-:Y:S01]  /*03c0*/  SHF.R.S32.HI R8, RZ, 0x1f, R3 ;  /* 0x0000001fff087819 */ /* 0x000fe20000011403 */
[----:B0-----:R-:W-:Y:S01]  /*03d0*/  IMAD R10, R5, R0, RZ ;  /* 0x00000000050a7224 */ /* 0x001fe200078e02ff */
[----:B------:R-:W-:Y:S01]  /*03e0*/  BSSY.RECONVERGENT B0, `(.L_x_5) ;  /* 0x000011d000007945 */ /* 0x000fe20003800200 */
[----:B------:R-:W-:Y:S02]  /*03f0*/  IMAD.MOV.U32 R23, RZ, RZ, RZ ;  /* 0x000000ffff177224 */ /* 0x000fe400078e00ff */
[----:B--2---:R-:W-:Y:S02]  /*0400*/  IMAD R14, R14, R7, RZ ;  /* 0x000000070e0e7224 */ /* 0x004fe400078e02ff */
[----:B---3--:R-:W-:-:S03]  /*0410*/  IMAD R6, R15, R6, RZ ;  /* 0x000000060f067224 */ /* 0x008fc600078e02ff */
[----:B------:R-:W-:Y:S01]  /*0420*/  SHF.R.S32.HI R9, RZ, 0x1f, R14 ;  /* 0x0000001fff097819 */ /* 0x000fe2000001140e */
[----:B------:R-:W-:Y:S01]  /*0430*/  IMAD R7, R0, UR7, RZ ;  /* 0x0000000700077c24 */ /* 0x000fe2000f8e02ff */
[----:B------:R-:W0:Y:S01]  /*0440*/  LDCU.64 UR6, c[0x0][0x3a0] ;  /* 0x00007400ff0677ac */ /* 0x000e220008000a00 */
        /* <DEDUP_REMOVED lines=8> */
[----:B------:R-:W-:Y:S02]  /*04d0*/  SHF.R.S32.HI R4, RZ, 0x1f, R4 ;  /* 0x0000001fff047819 */ /* 0x000fe40000011404 */
[----:B-1----:R-:W-:Y:S02]  /*04e0*/  LEA R20, P4, R5, UR4, 0x2 ;  /* 0x0000000405147c11 */ /* 0x002fe4000f8810ff */
[----:B------:R-:W-:Y:S02]  /*04f0*/  IADD3.X R6, PT, PT, R4, R6, R7, P2, P3 ;  /* 0x0000000604067210 */ /* 0x000fe400017e6407 */
[----:B------:R-:W-:-:S02]  /*0500*/  IADD3 R3, P1, PT, R10, R3, RZ ;  /* 0x000000030a037210 */ /* 0x000fc40007f3e0ff */
[----:B------:R-:W-:Y:S02]  /*0510*/  SHF.R.S32.HI R9, RZ, 0x1f, R10 ;  /* 0x0000001fff097819 */ /* 0x000fe4000001140a */
[----:B------:R-:W-:-:S03]  /*0520*/  LEA.HI.X R21, R5, UR5, R6, 0x2, P4 ;  /* 0x0000000505157c11 */ /* 0x000fc6000a0f1406 */
[----:B------:R-:W-:Y:S01]  /*0530*/  IMAD.X R4, R9, 0x1, R8, P1 ;  /* 0x0000000109047824 */ /* 0x000fe200008e0608 */
[----:B0-----:R-:W-:Y:S06]  /*0540*/  @!P0 BRA `(.L_x_6) ;  /* 0x0000001000188947 */ /* 0x001fec0003800000 */
[----:B------:R-:W-:Y:S01]  /*0550*/  ISETP.GE.U32.AND P0, PT, R2, 0x10, PT ;  /* 0x000000100200780c */ /* 0x000fe20003f06070 */
[----:B------:R-:W-:Y:S01]  /*0560*/  BSSY.RECONVERGENT B1, `(.L_x_7) ;  /* 0x000008e000017945 */ /* 0x000fe20003800200 */
[----:B------:R-:W-:Y:S02]  /*0570*/  IMAD.MOV.U32 R23, RZ, RZ, RZ ;  /* 0x000000ffff177224 */ /* 0x000fe400078e00ff */
[----:B------:R-:W-:-:S09]  /*0580*/  IMAD.MOV.U32 R5, RZ, RZ, RZ ;  /* 0x000000ffff057224 */ /* 0x000fd200078e00ff */
[----:B------:R-:W-:Y:S05]  /*0590*/  @!P0 BRA `(.L_x_8) ;  /* 0x0000000800288947 */ /* 0x000fea0003800000 */
[----:B------:R-:W0:Y:S01]  /*05a0*/  LDCU UR4, c[0x0][0x394] ;  /* 0x00007280ff0477ac */ /* 0x000e220008000800 */
[----:B------:R-:W-:Y:S01]  /*05b0*/  LOP3.LUT R28, R2, 0x7ffffff0, RZ, 0xc0, !PT ;  /* 0x7ffffff0021c7812 */ /* 0x000fe200078ec0ff */
[----:B------:R-:W-:Y:S01]  /*05c0*/  BSSY.RECONVERGENT B2, `(.L_x_9) ;  /* 0x0000086000027945 */ /* 0x000fe20003800200 */
[C---:B------:R-:W-:Y:S02]  /*05d0*/  IMAD.SHL.U32 R16, R0.reuse, 0x2, RZ ;  /* 0x0000000200107824 */ /* 0x040fe400078e00ff */
[C---:B------:R-:W-:Y:S02]  /*05e0*/  IMAD R7, R0.reuse, 0x3, RZ ;  /* 0x0000000300077824 */ /* 0x040fe400078e02ff */
[C---:B------:R-:W-:Y:S02]  /*05f0*/  IMAD.SHL.U32 R9, R0.reuse, 0x4, RZ ;  /* 0x0000000400097824 */ /* 0x040fe400078e00ff */
[C---:B------:R-:W-:Y:S02]  /*0600*/  IMAD R11, R0.reuse, 0x5, RZ ;  /* 0x00000005000b7824 */ /* 0x040fe400078e02ff */
[----:B------:R-:W-:-:S02]  /*0610*/  IMAD R13, R0, 0x6, RZ ;  /* 0x00000006000d7824 */ /* 0x000fc400078e02ff */
[C---:B------:R-:W-:Y:S02]  /*0620*/  IMAD R15, R0.reuse, 0x7, RZ ;  /* 0x00000007000f7824 */ /* 0x040fe400078e02ff */
[C---:B------:R-:W-:Y:S02]  /*0630*/  IMAD.SHL.U32 R17, R0.reuse, 0x8, RZ ;  /* 0x0000000800117824 */ /* 0x040fe400078e00ff */
[C---:B------:R-:W-:Y:S02]  /*0640*/  IMAD R19, R0.reuse, 0x9, RZ ;  /* 0x0000000900137824 */ /* 0x040fe400078e02ff */
[C---:B------:R-:W-:Y:S02]  /*0650*/  IMAD R29, R0.reuse, 0xa, RZ ;  /* 0x0000000a001d7824 */ /* 0x040fe400078e02ff */
[C---:B------:R-:W-:Y:S02]  /*0660*/  IMAD R6, R0.reuse, 0xb, RZ ;  /* 0x0000000b00067824 */ /* 0x040fe400078e02ff */
[----:B------:R-:W-:-:S02]  /*0670*/  IMAD R8, R0, 0xc, RZ ;  /* 0x0000000c00087824 */ /* 0x000fc400078e02ff */
[C---:B------:R-:W-:Y:S02]  /*0680*/  IMAD R10, R0.reuse, 0xd, RZ ;  /* 0x0000000d000a7824 */ /* 0x040fe400078e02ff */
[C---:B------:R-:W-:Y:S02]  /*0690*/  IMAD R12, R0.reuse, 0xe, RZ ;  /* 0x0000000e000c7824 */ /* 0x040fe400078e02ff */
[----:B------:R-:W-:Y:S02]  /*06a0*/  IMAD R14, R0, 0xf, RZ ;  /* 0x0000000f000e7824 */ /* 0x000fe400078e02ff */
[----:B------:R-:W-:Y:S02]  /*06b0*/  IMAD.MOV.U32 R23, RZ, RZ, RZ ;  /* 0x000000ffff177224 */ /* 0x000fe400078e00ff */
[----:B------:R-:W-:Y:S02]  /*06c0*/  IMAD.MOV.U32 R5, RZ, RZ, RZ ;  /* 0x000000ffff057224 */ /* 0x000fe400078e00ff */
[----:B------:R-:W-:-:S02]  /*06d0*/  IMAD.MOV R28, RZ, RZ, -R28 ;  /* 0x000000ffff1c7224 */ /* 0x000fc400078e0a1c */
[----:B0-----:R-:W-:-:S07]  /*06e0*/  IMAD.U32 R18, RZ, RZ, UR4 ;  /* 0x00000004ff127e24 */ /* 0x001fce000f8e00ff */
.L_x_10:
[----:B------:R-:W-:-:S04]  /*06f0*/  IADD3 R22, P0, PT, R5, R3, RZ ;  /* 0x0000000305167210 */ /* 0x000fc80007f1e0ff */
[----:B------:R-:W-:Y:S02]  /*0700*/  LEA.HI.X.SX32 R25, R5, R4, 0x1, P0 ;  /* 0x0000000405197211 */ /* 0x000fe400000f0eff */
[----:B------:R-:W-:-:S04]  /*0710*/  LEA R26, P0, R22, UR6, 0x2 ;  /* 0x00000006161a7c11 */ /* 0x000fc8000f8010ff */
[----:B------:R-:W-:-:S05]  /*0720*/  LEA.HI.X R27, R22, UR7, R25, 0x2, P0 ;  /* 0x00000007161b7c11 */ /* 0x000fca00080f1419 */
[----:B------:R-:W2:Y:S02]  /*0730*/  LDG.E R26, desc[UR8][R26.64] ;  /* 0x000000081a1a7981 */ /* 0x000ea4000c1e1900 */
[----:B--2---:R-:W-:Y:S01]  /*0740*/  FADD R24, R26, R23 ;  /* 0x000000171a187221 */ /* 0x004fe20000000000 */
[----:B------:R-:W-:-:S04]  /*0750*/  IADD3 R23, P0, PT, R18, R3, RZ ;  /* 0x0000000312177210 */ /* 0x000fc80007f1e0ff */
[----:B------:R-:W-:Y:S02]  /*0760*/  LEA.HI.X.SX32 R25, R18, R4, 0x1, P0 ;  /* 0x0000000412197211 */ /* 0x000fe400000f0eff */
[----:B------:R-:W-:-:S04]  /*0770*/  LEA R22, P0, R23, UR6, 0x2 ;  /* 0x0000000617167c11 */ /* 0x000fc8000f8010ff */
[----:B------:R-:W-:-:S06]  /*0780*/  LEA.HI.X R23, R23, UR7, R25, 0x2, P0 ;  /* 0x0000000717177c11 */ /* 0x000fcc00080f1419 */
[----:B------:R0:W2:Y:S01]  /*0790*/  LDG.E R23, desc[UR8][R22.64] ;  /* 0x0000000816177981 */ /* 0x0000a2000c1e1900 */
[----:B------:R-:W-:-:S04]  /*07a0*/  IADD3 R25, P0, PT, R16, R3, RZ ;  /* 0x0000000310197210 */ /* 0x000fc80007f1e0ff */
[----:B0-----:R-:W-:Y:S01]  /*07b0*/  LEA.HI.X.SX32 R22, R16, R4, 0x1, P0 ;  /* 0x0000000410167211 */ /* 0x001fe200000f0eff */
[----:B--2---:R-:W-:Y:S01]  /*07c0*/  FADD R23, R24, R23 ;  /* 0x0000001718177221 */ /* 0x004fe20000000000 */
[----:B------:R-:W-:-:S04]  /*07d0*/  LEA R24, P0, R25, UR6, 0x2 ;  /* 0x0000000619187c11 */ /* 0x000fc8000f8010ff */
[----:B------:R-:W-:Y:S02]  /*07e0*/  LEA.HI.X R25, R25, UR7, R22, 0x2, P0 ;  /* 0x0000000719197c11 */ /* 0x000fe400080f1416 */
[----:B------:R-:W-:-:S03]  /*07f0*/  IADD3 R27, P0, PT, R7, R3, RZ ;  /* 0x00000003071b7210 */ /* 0x000fc60007f1e0ff */
[----:B------:R-:W2:Y:S01]  /*0800*/  LDG.E R24, desc[UR8][R24.64] ;  /* 0x0000000818187981 */ /* 0x000ea2000c1e1900 */
[----:B------:R-:W-:Y:S02]  /*0810*/  LEA.HI.X.SX32 R22, R7, R4, 0x1, P0 ;  /* 0x0000000407167211 */ /* 0x000fe400000f0eff */
[----:B------:R-:W-:-:S04]  /*0820*/  LEA R26, P0, R27, UR6, 0x2 ;  /* 0x000000061b1a7c11 */ /* 0x000fc8000f8010ff */
[----:B------:R-:W-:-:S05]  /*0830*/  LEA.HI.X R27, R27, UR7, R22, 0x2, P0 ;  /* 0x000000071b1b7c11 */ /* 0x000fca00080f1416 */
[----:B------:R-:W3:Y:S01]  /*0840*/  LDG.E R26, desc[UR8][R26.64] ;  /* 0x000000081a1a7981 */ /* 0x000ee2000c1e1900 */
[----:B--2---:R-:W-:-:S04]  /*0850*/  FADD R23, R23, R24 ;  /* 0x0000001817177221 */ /* 0x004fc80000000000 */
[----:B---3--:R-:W-:Y:S01]  /*0860*/  FADD R26, R23, R26 ;  /* 0x0000001a171a7221 */ /* 0x008fe20000000000 */
[----:B------:R-:W-:-:S04]  /*0870*/  IADD3 R23, P0, PT, R9, R3, RZ ;  /* 0x0000000309177210 */ /* 0x000fc80007f1e0ff */
[----:B------:R-:W-:Y:S02]  /*0880*/  LEA.HI.X.SX32 R24, R9, R4, 0x1, P0 ;  /* 0x0000000409187211 */ /* 0x000fe400000f0eff */
[----:B------:R-:W-:-:S04]  /*0890*/  LEA R22, P0, R23, UR6, 0x2 ;  /* 0x0000000617167c11 */ /* 0x000fc8000f8010ff */
[----:B------:R-:W-:-:S06]  /*08a0*/  LEA.HI.X R23, R23, UR7, R24, 0x2, P0 ;  /* 0x0000000717177c11 */ /* 0x000fcc00080f1418 */
[----:B------:R0:W2:Y:S01]  /*08b0*/  LDG.E R23, desc[UR8][R22.64] ;  /* 0x0000000816177981 */ /* 0x0000a2000c1e1900 */
[----:B------:R-:W-:-:S04]  /*08c0*/  IADD3 R25, P0, PT, R11, R3, RZ ;  /* 0x000000030b197210 */ /* 0x000fc80007f1e0ff */
[----:B0-----:R-:W-:Y:S02]  /*08d0*/  LEA.HI.X.SX32 R22, R11, R4, 0x1, P0 ;  /* 0x000000040b167211 */ /* 0x001fe400000f0eff */
[----:B------:R-:W-:-:S04]  /*08e0*/  LEA R24, P0, R25, UR6, 0x2 ;  /* 0x0000000619187c11 */ /* 0x000fc8000f8010ff */
[----:B------:R-:W-:Y:S02]  /*08f0*/  LEA.HI.X R25, R25, UR7, R22, 0x2, P0 ;  /* 0x0000000719197c11 */ /* 0x000fe400080f1416 */
[----:B------:R-:W-:-:S03]  /*0900*/  IADD3 R27, P0, PT, R13, R3, RZ ;  /* 0x000000030d1b7210 */ /* 0x000fc60007f1e0ff */
[----:B------:R-:W3:Y:S01]  /*0910*/  LDG.E R24, desc[UR8][R24.64] ;  /* 0x0000000818187981 */ /* 0x000ee2000c1e1900 */
[----:B------:R-:W-:Y:S01]  /*0920*/  LEA.HI.X.SX32 R22, R13, R4, 0x1, P0 ;  /* 0x000000040d167211 */ /* 0x000fe200000f0eff */
[----:B--2---:R-:W-:Y:S01]  /*0930*/  FADD R23, R26, R23 ;  /* 0x000000171a177221 */ /* 0x004fe20000000000 */
[----:B------:R-:W-:-:S04]  /*0940*/  LEA R26, P0, R27, UR6, 0x2 ;  /* 0x000000061b1a7c11 */ /* 0x000fc8000f8010ff */
[----:B------:R-:W-:-:S05]  /*0950*/  LEA.HI.X R27, R27, UR7, R22, 0x2, P0 ;  /* 0x000000071b1b7c11 */ /* 0x000fca00080f1416 */
[----:B------:R-:W2:Y:S01]  /*0960*/  LDG.E R26, desc[UR8][R26.64] ;  /* 0x000000081a1a7981 */ /* 0x000ea2000c1e1900 */
[----:B---3--:R-:W-:-:S04]  /*0970*/  FADD R23, R23, R24 ;  /* 0x0000001817177221 */ /* 0x008fc80000000000 */
[----:B--2---:R-:W-:Y:S01]  /*0980*/  FADD R26, R23, R26 ;  /* 0x0000001a171a7221 */ /* 0x004fe20000000000 */
        /* <DEDUP_REMOVED lines=52> */
[----:B------:R-:W-:-:S05]  /*0cd0*/  VIADD R28, R28, 0x10 ;  /* 0x000000101c1c7836 */ /* 0x000fca0000000000 */
[----:B------:R-:W-:Y:S01]  /*0ce0*/  ISETP.NE.AND P0, PT, R28, RZ, PT ;  /* 0x000000ff1c00720c */ /* 0x000fe20003f05270 */
[C---:B------:R-:W-:Y:S02]  /*0cf0*/  IMAD R5, R0.reuse, 0x10, R5 ;  /* 0x0000001000057824 */ /* 0x040fe400078e0205 */
[----:B---3--:R-:W-:Y:S01]  /*0d00*/  FADD R23, R23, R24 ;  /* 0x0000001817177221 */ /* 0x008fe20000000000 */
[C---:B------:R-:W-:Y:S02]  /*0d10*/  IMAD R18, R0.reuse, 0x10, R18 ;  /* 0x0000001000127824 */ /* 0x040fe400078e0212 */
[C---:B------:R-:W-:Y:S02]  /*0d20*/  IMAD R16, R0.reuse, 0x10, R16 ;  /* 0x0000001000107824 */ /* 0x040fe400078e0210 */
[C---:B------:R-:W-:Y:S02]  /*0d30*/  IMAD R7, R0.reuse, 0x10, R7 ;  /* 0x0000001000077824 */ /* 0x040fe400078e0207 */
[----:B------:R-:W-:-:S02]  /*0d40*/  IMAD R9, R0, 0x10, R9 ;  /* 0x0000001000097824 */ /* 0x000fc400078e0209 */
[C---:B------:R-:W-:Y:S02]  /*0d50*/  IMAD R11, R0.reuse, 0x10, R11 ;  /* 0x00000010000b7824 */ /* 0x040fe400078e020b */
[C---:B------:R-:W-:Y:S02]  /*0d60*/  IMAD R13, R0.reuse, 0x10, R13 ;  /* 0x00000010000d7824 */ /* 0x040fe400078e020d */
        /* <DEDUP_REMOVED lines=8> */
[----:B------:R-:W-:Y:S02]  /*0df0*/  IMAD R14, R0, 0x10, R14 ;  /* 0x00000010000e7824 */ /* 0x000fe400078e020e */
[----:B--2---:R-:W-:Y:S01]  /*0e00*/  FADD R23, R23, R26 ;  /* 0x0000001a17177221 */ /* 0x004fe20000000000 */
[----:B------:R-:W-:Y:S06]  /*0e10*/  @P0 BRA `(.L_x_10) ;  /* 0xfffffff800340947 */ /* 0x000fec000383ffff */
[----:B------:R-:W-:Y:S05]  /*0e20*/  BSYNC.RECONVERGENT B2 ;  /* 0x0000000000027941 */ /* 0x000fea0003800200 */
.L_x_9:
[----:B------:R-:W-:-:S07]  /*0e30*/  LOP3.LUT R5, R2, 0x7ffffff0, RZ, 0xc0, !PT ;  /* 0x7ffffff002057812 */ /* 0x000fce00078ec0ff */
.L_x_8:
[----:B------:R-:W-:Y:S05]  /*0e40*/  BSYNC.RECONVERGENT B1 ;  /* 0x0000000000017941 */ /* 0x000fea0003800200 */
.L_x_7:
[----:B------:R-:W-:-:S04]  /*0e50*/  LOP3.LUT R6, R2, 0xf, RZ, 0xc0, !PT ;  /* 0x0000000f02067812 */ /* 0x000fc800078ec0ff */
[----:B------:R-:W-:-:S13]  /*0e60*/  ISETP.NE.AND P0, PT, R6, RZ, PT ;  /* 0x000000ff0600720c */ /* 0x000fda0003f05270 */
[----:B------:R-:W-:Y:S05]  /*0e70*/  @!P0 BRA `(.L_x_6) ;  /* 0x0000000400cc8947 */ /* 0x000fea0003800000 */
[----:B------:R-:W-:Y:S01]  /*0e80*/  ISETP.GE.U32.AND P1, PT, R6, 0x8, PT ;  /* 0x000000080600780c */ /* 0x000fe20003f26070 */
[----:B------:R-:W-:Y:S01]  /*0e90*/  BSSY.RECONVERGENT B1, `(.L_x_11) ;  /* 0x000003e000017945 */ /* 0x000fe20003800200 */
[----:B------:R-:W-:-:S04]  /*0ea0*/  LOP3.LUT R19, R2, 0x7, RZ, 0xc0, !PT ;  /* 0x0000000702137812 */ /* 0x000fc800078ec0ff */
[----:B------:R-:W-:-:S07]  /*0eb0*/  ISETP.NE.AND P0, PT, R19, RZ, PT ;  /* 0x000000ff1300720c */ /* 0x000fce0003f05270 */
[----:B------:R-:W-:Y:S06]  /*0ec0*/  @!P1 BRA `(.L_x_12) ;  /* 0x0000000000e89947 */ /* 0x000fec0003800000 */
[----:B------:R-:W0:Y:S01]  /*0ed0*/  LDCU.64 UR4, c[0x0][0x3a0] ;  /* 0x00007400ff0477ac */ /* 0x000e220008000a00 */
[----:B------:R-:W-:-:S04]  /*0ee0*/  IMAD R7, R5, R0, RZ ;  /* 0x0000000005077224 */ /* 0x000fc800078e02ff */
[C---:B------:R-:W-:Y:S01]  /*0ef0*/  IMAD.IADD R9, R7.reuse, 0x1, R0 ;  /* 0x0000000107097824 */ /* 0x040fe200078e0200 */
[----:B------:R-:W-:-:S04]  /*0f00*/  IADD3 R11, P1, PT, R7, R3, RZ ;  /* 0x00000003070b7210 */ /* 0x000fc80007f3e0ff */
[-C--:B------:R-:W-:Y:S02]  /*0f10*/  IADD3 R6, P2, PT, R9, R3.reuse, RZ ;  /* 0x0000000309067210 */ /* 0x080fe40007f5e0ff */
[-C--:B------:R-:W-:Y:S01]  /*0f20*/  LEA.HI.X.SX32 R12, R7, R4.reuse, 0x1, P1 ;  /* 0x00000004070c7211 */ /* 0x080fe200008f0eff */
[C---:B------:R-:W-:Y:S01]  /*0f30*/  IMAD.IADD R7, R9.reuse, 0x1, R0 ;  /* 0x0000000109077824 */ /* 0x040fe200078e0200 */
[----:B------:R-:W-:Y:S02]  /*0f40*/  LEA.HI.X.SX32 R9, R9, R4, 0x1, P2 ;  /* 0x0000000409097211 */ /* 0x000fe400010f0eff */
[----:B0-----:R-:W-:Y:S02]  /*0f50*/  LEA R14, P2, R6, UR4, 0x2 ;  /* 0x00000004060e7c11 */ /* 0x001fe4000f8410ff */
[----:B------:R-:W-:Y:S02]  /*0f60*/  LEA R10, P1, R11, UR4, 0x2 ;  /* 0x000000040b0a7c11 */ /* 0x000fe4000f8210ff */
[----:B------:R-:W-:-:S02]  /*0f70*/  IADD3 R8, P3, PT, R7, R3, RZ ;  /* 0x0000000307087210 */ /* 0x000fc40007f7e0ff */
[----:B------:R-:W-:Y:S01]  /*0f80*/  LEA.HI.X R15, R6, UR5, R9, 0x2, P2 ;  /* 0x00000005060f7c11 */ /* 0x000fe200090f1409 */
[----:B------:R-:W-:Y:S01]  /*0f90*/  IMAD.IADD R9, R7, 0x1, R0 ;  /* 0x0000000107097824 */ /* 0x000fe200078e0200 */
[----:B------:R-:W-:Y:S02]  /*0fa0*/  LEA.HI.X R11, R11, UR5, R12, 0x2, P1 ;  /* 0x000000050b0b7c11 */ /* 0x000fe400088f140c */
[-C--:B------:R-:W-:Y:S01]  /*0fb0*/  LEA.HI.X.SX32 R7, R7, R4.reuse, 0x1, P3 ;  /* 0x0000000407077211 */ /* 0x080fe200018f0eff */
[----:B------:R-:W2:Y:S01]  /*0fc0*/  LDG.E R17, desc[UR8][R14.64] ;  /* 0x000000080e117981 */ /* 0x000ea2000c1e1900 */
[C---:B------:R-:W-:Y:S02]  /*0fd0*/  LEA R12, P1, R8.reuse, UR4, 0x2 ;  /* 0x00000004080c7c11 */ /* 0x040fe4000f8210ff */
[C---:B------:R-:W-:Y:S01]  /*0fe0*/  IADD3 R6, P2, PT, R9.reuse, R3, RZ ;  /* 0x0000000309067210 */ /* 0x040fe20007f5e0ff */
[----:B------:R0:W3:Y:S01]  /*0ff0*/  LDG.E R16, desc[UR8][R10.64] ;  /* 0x000000080a107981 */ /* 0x0000e2000c1e1900 */
[----:B------:R-:W-:Y:S01]  /*1000*/  LEA.HI.X R13, R8, UR5, R7, 0x2, P1 ;  /* 0x00000005080d7c11 */ /* 0x000fe200088f1407 */
[C---:B------:R-:W-:Y:S01]  /*1010*/  IMAD.IADD R7, R9.reuse, 0x1, R0 ;  /* 0x0000000109077824 */ /* 0x040fe200078e0200 */
[----:B------:R-:W-:-:S02]  /*1020*/  LEA.HI.X.SX32 R9, R9, R4, 0x1, P2 ;  /* 0x0000000409097211 */ /* 0x000fc400010f0eff */
[C---:B------:R-:W-:Y:S01]  /*1030*/  LEA R8, P1, R6.reuse, UR4, 0x2 ;  /* 0x0000000406087c11 */ /* 0x040fe2000f8210ff */
[C-C-:B------:R-:W-:Y:S01]  /*1040*/  IMAD.IADD R25, R7.reuse, 0x1, R0.reuse ;  /* 0x0000000107197824 */ /* 0x140fe200078e0200 */
[-C--:B------:R-:W-:Y:S01]  /*1050*/  IADD3 R22, P2, PT, R7, R3.reuse, RZ ;  /* 0x0000000307167210 */ /* 0x080fe20007f5e0ff */
[----:B------:R1:W4:Y:S01]  /*1060*/  LDG.E R18, desc[UR8][R12.64] ;  /* 0x000000080c127981 */ /* 0x000322000c1e1900 */
[----:B------:R-:W-:Y:S01]  /*1070*/  LEA.HI.X R9, R6, UR5, R9, 0x2, P1 ;  /* 0x0000000506097c11 */ /* 0x000fe200088f1409 */
[----:B------:R-:W-:Y:S01]  /*1080*/  IMAD.IADD R27, R25, 0x1, R0 ;  /* 0x00000001191b7824 */ /* 0x000fe200078e0200 */
[----:B------:R-:W-:Y:S02]  /*1090*/  LEA.HI.X.SX32 R7, R7, R4, 0x1, P2 ;  /* 0x0000000407077211 */ /* 0x000fe400010f0eff */
[----:B------:R-:W-:Y:S01]  /*10a0*/  LEA R6, P1, R22, UR4, 0x2 ;  /* 0x0000000416067c11 */ /* 0x000fe2000f8210ff */
[----:B------:R-:W5:Y:S01]  /*10b0*/  LDG.E R8, desc[UR8][R8.64] ;  /* 0x0000000808087981 */ /* 0x000f62000c1e1900 */
[----:B0-----:R-:W-:-:S02]  /*10c0*/  IADD3 R11, P2, PT, R25, R3, RZ ;  /* 0x00000003190b7210 */ /* 0x001fc40007f5e0ff */
[----:B------:R-:W-:Y:S01]  /*10d0*/  LEA.HI.X R7, R22, UR5, R7, 0x2, P1 ;  /* 0x0000000516077c11 */ /* 0x000fe200088f1407 */
[----:B------:R-:W-:Y:S01]  /*10e0*/  IMAD.IADD R14, R27, 0x1, R0 ;  /* 0x000000011b0e7824 */ /* 0x000fe200078e0200 */
[-C--:B------:R-:W-:Y:S02]  /*10f0*/  LEA.HI.X.SX32 R24, R25, R4.reuse, 0x1, P2 ;  /* 0x0000000419187211 */ /* 0x080fe400010f0eff */
[----:B------:R-:W-:Y:S01]  /*1100*/  LEA R10, P1, R11, UR4, 0x2 ;  /* 0x000000040b0a7c11 */ /* 0x000fe2000f8210ff */
[----:B------:R-:W5:Y:S01]  /*1110*/  LDG.E R6, desc[UR8][R6.64] ;  /* 0x0000000806067981 */ /* 0x000f62000c1e1900 */
[----:B------:R-:W-:Y:S02]  /*1120*/  IADD3 R22, P2, PT, R27, R3, RZ ;  /* 0x000000031b167210 */ /* 0x000fe40007f5e0ff */
[----:B------:R-:W-:Y:S02]  /*1130*/  LEA.HI.X R11, R11, UR5, R24, 0x2, P1 ;  /* 0x000000050b0b7c11 */ /* 0x000fe400088f1418 */
[----:B------:R-:W-:-:S02]  /*1140*/  LEA.HI.X.SX32 R27, R27, R4, 0x1, P2 ;  /* 0x000000041b1b7211 */ /* 0x000fc400010f0eff */
[----:B-1----:R-:W-:Y:S02]  /*1150*/  LEA R12, P1, R22, UR4, 0x2 ;  /* 0x00000004160c7c11 */ /* 0x002fe4000f8210ff */
[----:B------:R-:W-:Y:S01]  /*1160*/  IADD3 R15, P2, PT, R14, R3, RZ ;  /* 0x000000030e0f7210 */ /* 0x000fe20007f5e0ff */
[----:B------:R-:W5:Y:S01]  /*1170*/  LDG.E R11, desc[UR8][R10.64] ;  /* 0x000000080a0b7981 */ /* 0x000f62000c1e1900 */
[----:B------:R-:W-:Y:S02]  /*1180*/  LEA.HI.X R13, R22, UR5, R27, 0x2, P1 ;  /* 0x00000005160d7c11 */ /* 0x000fe400088f141b */
[----:B------:R-:W-:Y:S02]  /*1190*/  LEA.HI.X.SX32 R22, R14, R4, 0x1, P2 ;  /* 0x000000040e167211 */ /* 0x000fe400010f0eff */
[C---:B------:R-:W-:Y:S02]  /*11a0*/  LEA R14, P1, R15.reuse, UR4, 0x2 ;  /* 0x000000040f0e7c11 */ /* 0x040fe4000f8210ff */
[----:B------:R-:W5:Y:S02]  /*11b0*/  LDG.E R13, desc[UR8][R12.64] ;  /* 0x000000080c0d7981 */ /* 0x000f64000c1e1900 */
[----:B------:R-:W-:-:S06]  /*11c0*/  LEA.HI.X R15, R15, UR5, R22, 0x2, P1 ;  /* 0x000000050f0f7c11 */ /* 0x000fcc00088f1416 */
[----:B------:R-:W5:Y:S01]  /*11d0*/  LDG.E R15, desc[UR8][R14.64] ;  /* 0x000000080e0f7981 */ /* 0x000f62000c1e1900 */
[----:B------:R-:W-:Y:S02]  /*11e0*/  VIADD R5, R5, 0x8 ;  /* 0x0000000805057836 */ /* 0x000fe40000000000 */
[----:B---3--:R-:W-:-:S04]  /*11f0*/  FADD R16, R23, R16 ;  /* 0x0000001017107221 */ /* 0x008fc80000000000 */
[----:B--2---:R-:W-:-:S04]  /*1200*/  FADD R17, R16, R17 ;  /* 0x0000001110117221 */ /* 0x004fc80000000000 */
[----:B----4-:R-:W-:-:S04]  /*1210*/  FADD R17, R17, R18 ;  /* 0x0000001211117221 */ /* 0x010fc80000000000 */
[----:B-----5:R-:W-:-:S04]  /*1220*/  FADD R17, R17, R8 ;  /* 0x0000000811117221 */ /* 0x020fc80000000000 */
[----:B------:R-:W-:-:S04]  /*1230*/  FADD R6, R17, R6 ;  /* 0x0000000611067221 */ /* 0x000fc80000000000 */
[----:B------:R-:W-:-:S04]  /*1240*/  FADD R6, R6, R11 ;  /* 0x0000000b06067221 */ /* 0x000fc80000000000 */
[----:B------:R-:W-:-:S04]  /*1250*/  FADD R6, R6, R13 ;  /* 0x0000000d06067221 */ /* 0x000fc80000000000 */
[----:B------:R-:W-:-:S07]  /*1260*/  FADD R23, R6, R15 ;  /* 0x0000000f06177221 */ /* 0x000fce0000000000 */
.L_x_12:
[----:B------:R-:W-:Y:S05]  /*1270*/  BSYNC.RECONVERGENT B1 ;  /* 0x0000000000017941 */ /* 0x000fea0003800200 */
.L_x_11:
        /* <DEDUP_REMOVED lines=9> */
[----:B------:R-:W-:-:S03]  /*1310*/  IADD3 R9, P1, PT, R7, R3, RZ ;  /* 0x0000000307097210 */ /* 0x000fc60007f3e0ff */
[C-C-:B------:R-:W-:Y:S01]  /*1320*/  IMAD.IADD R13, R11.reuse, 0x1, R0.reuse ;  /* 0x000000010b0d7824 */ /* 0x140fe200078e0200 */
[-C--:B------:R-:W-:Y:S02]  /*1330*/  IADD3 R12, P2, PT, R11, R3.reuse, RZ ;  /* 0x000000030b0c7210 */ /* 0x080fe40007f5e0ff */
[-C--:B------:R-:W-:Y:S01]  /*1340*/  LEA.HI.X.SX32 R10, R7, R4.reuse, 0x1, P1 ;  /* 0x00000004070a7211 */ /* 0x080fe200008f0eff */
[----:B------:R-:W-:Y:S01]  /*1350*/  IMAD.IADD R15, R13, 0x1, R0 ;  /* 0x000000010d0f7824 */ /* 0x000fe200078e0200 */
[----:B------:R-:W-:Y:S02]  /*1360*/  LEA.HI.X.SX32 R11, R11, R4, 0x1, P2 ;  /* 0x000000040b0b7211 */ /* 0x000fe400010f0eff */
[----:B------:R-:W-:Y:S02]  /*1370*/  IADD3 R14, P3, PT, R13, R3, RZ ;  /* 0x000000030d0e7210 */ /* 0x000fe40007f7e0ff */
[----:B0-----:R-:W-:Y:S02]  /*1380*/  LEA R8, P1, R9, UR4, 0x2 ;  /* 0x0000000409087c11 */ /* 0x001fe4000f8210ff */
[----:B------:R-:W-:-:S02]  /*1390*/  LEA R6, P2, R12, UR4, 0x2 ;  /* 0x000000040c067c11 */ /* 0x000fc4000f8410ff */
[----:B------:R-:W-:Y:S02]  /*13a0*/  LEA.HI.X R9, R9, UR5, R10, 0x2, P1 ;  /* 0x0000000509097c11 */ /* 0x000fe400088f140a */
[----:B------:R-:W-:Y:S02]  /*13b0*/  LEA.HI.X R7, R12, UR5, R11, 0x2, P2 ;  /* 0x000000050c077c11 */ /* 0x000fe400090f140b */
[----:B------:R-:W-:Y:S01]  /*13c0*/  LEA.HI.X.SX32 R13, R13, R4, 0x1, P3 ;  /* 0x000000040d0d7211 */ /* 0x000fe200018f0eff */
[----:B------:R-:W2:Y:S01]  /*13d0*/  LDG.E R8, desc[UR8][R8.64] ;  /* 0x0000000808087981 */ /* 0x000ea2000c1e1900 */
[C---:B------:R-:W-:Y:S02]  /*13e0*/  LEA R10, P1, R14.reuse, UR4, 0x2 ;  /* 0x000000040e0a7c11 */ /* 0x040fe4000f8210ff */
[----:B------:R-:W-:Y:S01]  /*13f0*/  IADD3 R16, P2, PT, R15, R3, RZ ;  /* 0x000000030f107210 */ /* 0x000fe20007f5e0ff */
[----:B------:R-:W3:Y:S01]  /*1400*/  LDG.E R6, desc[UR8][R6.64] ;  /* 0x0000000806067981 */ /* 0x000ee2000c1e1900 */
[----:B------:R-:W-:-:S02]  /*1410*/  LEA.HI.X R11, R14, UR5, R13, 0x2, P1 ;  /* 0x000000050e0b7c11 */ /* 0x000fc400088f140d */
[----:B------:R-:W-:Y:S02]  /*1420*/  LEA.HI.X.SX32 R15, R15, R4, 0x1, P2 ;  /* 0x000000040f0f7211 */ /* 0x000fe400010f0eff */
[C---:B------:R-:W-:Y:S01]  /*1430*/  LEA R12, P1, R16.reuse, UR4, 0x2 ;  /* 0x00000004100c7c11 */ /* 0x040fe2000f8210ff */
[----:B------:R-:W4:Y:S03]  /*1440*/  LDG.E R10, desc[UR8][R10.64] ;  /* 0x000000080a0a7981 */ /* 0x000f26000c1e1900 */
[----:B------:R-:W-:-:S05]  /*1450*/  LEA.HI.X R13, R16, UR5, R15, 0x2, P1 ;  /* 0x00000005100d7c11 */ /* 0x000fca00088f140f */
[----:B------:R-:W5:Y:S01]  /*1460*/  LDG.E R12, desc[UR8][R12.64] ;  /* 0x000000080c0c7981 */ /* 0x000f62000c1e1900 */
[----:B------:R-:W-:Y:S02]  /*1470*/  VIADD R5, R5, 0x4 ;  /* 0x0000000405057836 */ /* 0x000fe40000000000 */
[----:B--2---:R-:W-:-:S04]  /*1480*/  FADD R23, R23, R8 ;  /* 0x0000000817177221 */ /* 0x004fc80000000000 */
[----:B---3--:R-:W-:-:S04]  /*1490*/  FADD R23, R23, R6 ;  /* 0x0000000617177221 */ /* 0x008fc80000000000 */
[----:B----4-:R-:W-:-:S04]  /*14a0*/  FADD R23, R23, R10 ;  /* 0x0000000a17177221 */ /* 0x010fc80000000000 */
[----:B-----5:R-:W-:-:S07]  /*14b0*/  FADD R23, R23, R12 ;  /* 0x0000000c17177221 */ /* 0x020fce0000000000 */
.L_x_14:
[----:B------:R-:W-:Y:S05]  /*14c0*/  BSYNC.RECONVERGENT B1 ;  /* 0x0000000000017941 */ /* 0x000fea0003800200 */
.L_x_13:
[----:B------:R-:W-:Y:S05]  /*14d0*/  @!P0 BRA `(.L_x_6) ;  /* 0x0000000000348947 */ /* 0x000fea0003800000 */
[----:B------:R-:W-:Y:S02]  /*14e0*/  IMAD R5, R5, R0, RZ ;  /* 0x0000000005057224 */ /* 0x000fe400078e02ff */
[----:B------:R-:W-:-:S07]  /*14f0*/  IMAD.MOV R2, RZ, RZ, -R2 ;  /* 0x000000ffff027224 */ /* 0x000fce00078e0a02 */
.L_x_15:
[----:B------:R-:W0:Y:S01]  /*1500*/  LDCU.64 UR4, c[0x0][0x3a0] ;  /* 0x00007400ff0477ac */ /* 0x000e220008000a00 */
[----:B------:R-:W-:-:S04]  /*1510*/  IADD3 R7, P0, PT, R5, R3, RZ ;  /* 0x0000000305077210 */ /* 0x000fc80007f1e0ff */
[----:B------:R-:W-:Y:S02]  /*1520*/  LEA.HI.X.SX32 R8, R5, R4, 0x1, P0 ;  /* 0x0000000405087211 */ /* 0x000fe400000f0eff */
[----:B0-----:R-:W-:-:S04]  /*1530*/  LEA R6, P0, R7, UR4, 0x2 ;  /* 0x0000000407067c11 */ /* 0x001fc8000f8010ff */
[----:B------:R-:W-:-:S05]  /*1540*/  LEA.HI.X R7, R7, UR5, R8, 0x2, P0 ;  /* 0x0000000507077c11 */ /* 0x000fca00080f1408 */
[----:B------:R-:W2:Y:S01]  /*1550*/  LDG.E R6, desc[UR8][R6.64] ;  /* 0x0000000806067981 */ /* 0x000ea2000c1e1900 */
[----:B------:R-:W-:Y:S02]  /*1560*/  VIADD R2, R2, 0x1 ;  /* 0x0000000102027836 */ /* 0x000fe40000000000 */
[----:B------:R-:W-:-:S03]  /*1570*/  IMAD.IADD R5, R5, 0x1, R0 ;  /* 0x0000000105057824 */ /* 0x000fc600078e0200 */
[----:B------:R-:W-:Y:S01]  /*1580*/  ISETP.NE.AND P0, PT, R2, RZ, PT ;  /* 0x000000ff0200720c */ /* 0x000fe20003f05270 */
[----:B--2---:R-:W-:-:S12]  /*1590*/  FADD R23, R6, R23 ;  /* 0x0000001706177221 */ /* 0x004fd80000000000 */
[----:B------:R-:W-:Y:S05]  /*15a0*/  @P0 BRA `(.L_x_15) ;  /* 0xfffffffc00d40947 */ /* 0x000fea000383ffff */
.L_x_6:
[----:B------:R-:W-:Y:S05]  /*15b0*/  BSYNC.RECONVERGENT B0 ;  /* 0x0000000000007941 */ /* 0x000fea0003800200 */
.L_x_5:
[----:B------:R-:W-:Y:S01]  /*15c0*/  STG.E desc[UR8][R20.64], R23 ;  /* 0x0000001714007986 */ /* 0x000fe2000c101908 */
[----:B------:R-:W-:Y:S05]  /*15d0*/  EXIT ;  /* 0x000000000000794d */ /* 0x000fea0003800000 */
.L_x_16:
        /* <DEDUP_REMOVED lines=10> */
.L_x_18:


//--------------------- .nv.shared.reserved.0     --------------------------
	.section	.nv.shared.reserved.0,"aw",@nobits
	.weak		__nv_reservedSMEM_offset_0_alias
	.size		__nv_reservedSMEM_offset_0_alias, 0, 64
	.other		__nv_reservedSMEM_offset_0_alias,@"STO_CUDA_RESERVED_SHARED STV_DEFAULT"
__nv_reservedSMEM_offset_0_alias:
	.zero		0
	.zero		64


//--------------------- .nv.constant0._Z22voxel_pool_grad_kerneliiiiiiiPKfPKiS2_S2_Pf --------------------------
	.section	.nv.constant0._Z22voxel_pool_grad_kerneliiiiiiiPKfPKiS2_S2_Pf,"a",@progbits
	.sectionflags	@""
	.align	4
.nv.constant0._Z22voxel_pool_grad_kerneliiiiiiiPKfPKiS2_S2_Pf:
	.zero		968


//--------------------- .nv.constant0._Z17voxel_pool_kerneliiiiiiiPKfPKiS2_S2_Pf --------------------------
	.section	.nv.constant0._Z17voxel_pool_kerneliiiiiiiPKfPKiS2_S2_Pf,"a",@progbits
	.sectionflags	@""
	.align	4
.nv.constant0._Z17voxel_pool_kerneliiiiiiiPKfPKiS2_S2_Pf:
	.zero		968


//--------------------- SYMBOLS --------------------------

	.type		.nv.reservedSmem.offset0,@object
	.size		.nv.reservedSmem.offset0,0x4
